	.target	sm_100

	.elftype	@"ET_EXEC"


//--------------------- .note.nv.tkinfo           --------------------------
	.section	.note.nv.tkinfo,"",@"SHT_NOTE"
	.sectionflags	@"SHF_NOTE_NV_TKINFO"
	.tkinfo
        /*0018*/ 	.word	0x00000081
        /*0030*/ 	.string	""
        /*0030*/ 	.string	"ptxas"
        /*0030*/ 	.string	"Cuda compilation tools, release 12.9, V12.9.86"
        /*0030*/ 	.string	"Build cuda_12.9.r12.9/compiler.36037853_0"
        /*0030*/ 	.string	"-regUsageLevel 10 -arch sm_100f -m 64 "



//--------------------- .note.nv.cuver            --------------------------
	.section	.note.nv.cuver,"",@"SHT_NOTE"
	.sectionflags	@"SHF_NOTE_NV_CUVER"
        /*0018*/ 	.short	0x0001
        /*001a*/ 	.short	0x0064
        /*001c*/ 	.short	0x0001
        /*001e*/ 	.short	0x0000
        /*0020*/ 	.short	0x0001
        /*0022*/ 	.short	0x0000


//--------------------- .nv.info                  --------------------------
	.section	.nv.info,"",@"SHT_CUDA_INFO"
	.align	4


	//----- nvinfo : EIATTR_REGCOUNT
	.align		4
        /*0000*/ 	.byte	0x04, 0x2f
        /*0002*/ 	.short	(.L_15 - .L_14)
	.align		4
.L_14:
        /*0004*/ 	.word	index@(_ZN9deep_gemm24sm100_fp8_gemm_1d1d_implILN4cute4UMMA5MajorE0ELS3_0ELj0ELj7168ELj2048ELj64ELj64ELj128ELj1ELj128ELj128ELj128ELj12ELj128ELj128ELj1ELb0ELj112ELNS_8GemmTypeE0ELb0EN7cutlass10bfloat16_tENS_16EpilogueIdentityEEEvPijjj14CUtensorMap_stS9_S9_S9_S9_)
        /*0008*/ 	.word	0x00000038


	//----- nvinfo : EIATTR_FRAME_SIZE
	.align		4
.L_15:
        /*000c*/ 	.byte	0x04, 0x11
        /*000e*/ 	.short	(.L_17 - .L_16)
	.align		4
.L_16:
        /*0010*/ 	.word	index@($__internal_3_$__cuda_sm20_div_u16)
        /*0014*/ 	.word	0x00000000


	//----- nvinfo : EIATTR_FRAME_SIZE
	.align		4
.L_17:
        /*0018*/ 	.byte	0x04, 0x11
        /*001a*/ 	.short	(.L_19 - .L_18)
	.align		4
.L_18:
        /*001c*/ 	.word	index@($__internal_2_$__cuda_sm10x_tcgen05_guardrail_trap_unallocated_columns_being_dealloced)
        /*0020*/ 	.word	0x00000000


	//----- nvinfo : EIATTR_FRAME_SIZE
	.align		4
.L_19:
        /*0024*/ 	.byte	0x04, 0x11
        /*0026*/ 	.short	(.L_21 - .L_20)
	.align		4
.L_20:
        /*0028*/ 	.word	index@($__internal_1_$__cuda_sm10x_tcgen05_guardrail_trap_phase_invalid_during_alloc)
        /*002c*/ 	.word	0x00000000


	//----- nvinfo : EIATTR_FRAME_SIZE
	.align		4
.L_21:
        /*0030*/ 	.byte	0x04, 0x11
        /*0032*/ 	.short	(.L_23 - .L_22)
	.align		4
.L_22:
        /*0034*/ 	.word	index@($__internal_0_$__cuda_sm10x_tcgen05_guardrail_trap_col_being_dealloced_not_returned_by_alloc)
        /*0038*/ 	.word	0x00000000


	//----- nvinfo : EIATTR_FRAME_SIZE
	.align		4
.L_23:
        /*003c*/ 	.byte	0x04, 0x11
        /*003e*/ 	.short	(.L_25 - .L_24)
	.align		4
.L_24:
        /*0040*/ 	.word	index@(_ZN9deep_gemm24sm100_fp8_gemm_1d1d_implILN4cute4UMMA5MajorE0ELS3_0ELj0ELj7168ELj2048ELj64ELj64ELj128ELj1ELj128ELj128ELj128ELj12ELj128ELj128ELj1ELb0ELj112ELNS_8GemmTypeE0ELb0EN7cutlass10bfloat16_tENS_16EpilogueIdentityEEEvPijjj14CUtensorMap_stS9_S9_S9_S9_)
        /*0044*/ 	.word	0x00000000


	//----- nvinfo : EIATTR_MIN_STACK_SIZE
	.align		4
.L_25:
        /*0048*/ 	.byte	0x04, 0x12
        /*004a*/ 	.short	(.L_27 - .L_26)
	.align		4
.L_26:
        /*004c*/ 	.word	index@(_ZN9deep_gemm24sm100_fp8_gemm_1d1d_implILN4cute4UMMA5MajorE0ELS3_0ELj0ELj7168ELj2048ELj64ELj64ELj128ELj1ELj128ELj128ELj128ELj12ELj128ELj128ELj1ELb0ELj112ELNS_8GemmTypeE0ELb0EN7cutlass10bfloat16_tENS_16EpilogueIdentityEEEvPijjj14CUtensorMap_stS9_S9_S9_S9_)
        /*0050*/ 	.word	0x00000000
.L_27:


//--------------------- .nv.info._ZN9deep_gemm24sm100_fp8_gemm_1d1d_implILN4cute4UMMA5MajorE0ELS3_0ELj0ELj7168ELj2048ELj64ELj64ELj128ELj1ELj128ELj128ELj128ELj12ELj128ELj128ELj1ELb0ELj112ELNS_8GemmTypeE0ELb0EN7cutlass10bfloat16_tENS_16EpilogueIdentityEEEvPijjj14CUtensorMap_stS9_S9_S9_S9_ --------------------------
	.section	.nv.info._ZN9deep_gemm24sm100_fp8_gemm_1d1d_implILN4cute4UMMA5MajorE0ELS3_0ELj0ELj7168ELj2048ELj64ELj64ELj128ELj1ELj128ELj128ELj128ELj12ELj128ELj128ELj1ELb0ELj112ELNS_8GemmTypeE0ELb0EN7cutlass10bfloat16_tENS_16EpilogueIdentityEEEvPijjj14CUtensorMap_stS9_S9_S9_S9_,"",@"SHT_CUDA_INFO"
	.sectionflags	@""
	.align	4


	//----- nvinfo : EIATTR_CUDA_API_VERSION
	.align		4
        /*0000*/ 	.byte	0x04, 0x37
        /*0002*/ 	.short	(.L_29 - .L_28)
.L_28:
        /*0004*/ 	.word	0x00000081


	//----- nvinfo : EIATTR_KPARAM_INFO
	.align		4
.L_29:
        /*0008*/ 	.byte	0x04, 0x17
        /*000a*/ 	.short	(.L_31 - .L_30)
.L_30:
        /*000c*/ 	.word	0x00000000
        /*0010*/ 	.short	0x0008
        /*0012*/ 	.short	0x0240
        /*0014*/ 	.byte	0x00, 0xf0, 0x01, 0x02


	//----- nvinfo : EIATTR_KPARAM_INFO
	.align		4
.L_31:
        /*0018*/ 	.byte	0x04, 0x17
        /*001a*/ 	.short	(.L_33 - .L_32)
.L_32:
        /*001c*/ 	.word	0x00000000
        /*0020*/ 	.short	0x0007
        /*0022*/ 	.short	0x01c0
        /*0024*/ 	.byte	0x00, 0xf0, 0x01, 0x02


	//----- nvinfo : EIATTR_KPARAM_INFO
	.align		4
.L_33:
        /*0028*/ 	.byte	0x04, 0x17
        /*002a*/ 	.short	(.L_35 - .L_34)
.L_34:
        /*002c*/ 	.word	0x00000000
        /*0030*/ 	.short	0x0006
        /*0032*/ 	.short	0x0140
        /*0034*/ 	.byte	0x00, 0xf0, 0x01, 0x02


	//----- nvinfo : EIATTR_KPARAM_INFO
	.align		4
.L_35:
        /*0038*/ 	.byte	0x04, 0x17
        /*003a*/ 	.short	(.L_37 - .L_36)
.L_36:
        /*003c*/ 	.word	0x00000000
        /*0040*/ 	.short	0x0005
        /*0042*/ 	.short	0x00c0
        /*0044*/ 	.byte	0x00, 0xf0, 0x01, 0x02


	//----- nvinfo : EIATTR_KPARAM_INFO
	.align		4
.L_37:
        /*0048*/ 	.byte	0x04, 0x17
        /*004a*/ 	.short	(.L_39 - .L_38)
.L_38:
        /*004c*/ 	.word	0x00000000
        /*0050*/ 	.short	0x0004
        /*0052*/ 	.short	0x0040
        /*0054*/ 	.byte	0x00, 0xf0, 0x01, 0x02


	//----- nvinfo : EIATTR_KPARAM_INFO
	.align		4
.L_39:
        /*0058*/ 	.byte	0x04, 0x17
        /*005a*/ 	.short	(.L_41 - .L_40)
.L_40:
        /*005c*/ 	.word	0x00000000
        /*0060*/ 	.short	0x0003
        /*0062*/ 	.short	0x0010
        /*0064*/ 	.byte	0x00, 0xf0, 0x11, 0x00


	//----- nvinfo : EIATTR_KPARAM_INFO
	.align		4
.L_41:
        /*0068*/ 	.byte	0x04, 0x17
        /*006a*/ 	.short	(.L_43 - .L_42)
.L_42:
        /*006c*/ 	.word	0x00000000
        /*0070*/ 	.short	0x0002
        /*0072*/ 	.short	0x000c
        /*0074*/ 	.byte	0x00, 0xf0, 0x11, 0x00


	//----- nvinfo : EIATTR_KPARAM_INFO
	.align		4
.L_43:
        /*0078*/ 	.byte	0x04, 0x17
        /*007a*/ 	.short	(.L_45 - .L_44)
.L_44:
        /*007c*/ 	.word	0x00000000
        /*0080*/ 	.short	0x0001
        /*0082*/ 	.short	0x0008
        /*0084*/ 	.byte	0x00, 0xf0, 0x11, 0x00


	//----- nvinfo : EIATTR_KPARAM_INFO
	.align		4
.L_45:
        /*0088*/ 	.byte	0x04, 0x17
        /*008a*/ 	.short	(.L_47 - .L_46)
.L_46:
        /*008c*/ 	.word	0x00000000
        /*0090*/ 	.short	0x0000
        /*0092*/ 	.short	0x0000
        /*0094*/ 	.byte	0x00, 0xf5, 0x21, 0x00


	//----- nvinfo : EIATTR_AT_ENTRY_FRAGMENTS
	.align		4
.L_47:
        /*0098*/ 	.byte	0x04, 0x4f
        /*009a*/ 	.short	(.L_49 - .L_48)


	//   ....[0]....
.L_48:
        /*009c*/ 	.word	0x00000004


	//----- nvinfo : EIATTR_RESERVED_SMEM_USED
	.align		4
.L_49:
        /*00a0*/ 	.byte	0x01, 0x41
	.zero		2


	//----- nvinfo : EIATTR_SPARSE_MMA_MASK
	.align		4
        /*00a4*/ 	.byte	0x03, 0x50
        /*00a6*/ 	.short	0x0000


	//----- nvinfo : EIATTR_TCGEN05_1CTA_USED
	.align		4
        /*00a8*/ 	.byte	0x01, 0x51
	.zero		2


	//----- nvinfo : EIATTR_MAXREG_COUNT
	.align		4
        /*00ac*/ 	.byte	0x03, 0x1b
        /*00ae*/ 	.short	0x00ff


	//----- nvinfo : EIATTR_NUM_BARRIERS
	.align		4
        /*00b0*/ 	.byte	0x02, 0x4c
        /*00b2*/ 	.byte	0x09
	.zero		1


	//----- nvinfo : EIATTR_INT_WARP_WIDE_INSTR_OFFSETS
	.align		4
        /*00b4*/ 	.byte	0x04, 0x31
        /*00b6*/ 	.short	(.L_51 - .L_50)


	//   ....[0]....
.L_50:
        /*00b8*/ 	.word	0x000049d0


	//   ....[1]....
        /*00bc*/ 	.word	0x000049f0


	//----- nvinfo : EIATTR_COOP_GROUP_MASK_REGIDS
	.align		4
.L_51:
        /*00c0*/ 	.byte	0x04, 0x29
        /*00c2*/ 	.short	(.L_53 - .L_52)


	//   ....[0]....
.L_52:
        /*00c4*/ 	.word	0xffffffff


	//   ....[1]....
        /*00c8*/ 	.word	0xffffffff


	//   ....[2]....
        /*00cc*/ 	.word	0xffffffff


	//   ....[3]....
        /*00d0*/ 	.word	0xffffffff


	//   ....[4]....
        /*00d4*/ 	.word	0xffffffff


	//   ....[5]....
        /*00d8*/ 	.word	0xffffffff


	//   ....[6]....
        /*00dc*/ 	.word	0xffffffff


	//   ....[7]....
        /*00e0*/ 	.word	0xffffffff


	//   ....[8]....
        /*00e4*/ 	.word	0xffffffff


	//   ....[9]....
        /*00e8*/ 	.word	0xffffffff


	//   ....[10]....
        /*00ec*/ 	.word	0xffffffff


	//   ....[11]....
        /*00f0*/ 	.word	0xffffffff


	//   ....[12]....
        /*00f4*/ 	.word	0xffffffff


	//----- nvinfo : EIATTR_COOP_GROUP_INSTR_OFFSETS
	.align		4
.L_53:
        /*00f8*/ 	.byte	0x04, 0x28
        /*00fa*/ 	.short	(.L_55 - .L_54)


	//   ....[0]....
.L_54:
        /*00fc*/ 	.word	0x00000030


	//   ....[1]....
        /*0100*/ 	.word	0x000005f0


	//   ....[2]....
        /*0104*/ 	.word	0x000008b0


	//   ....[3]....
        /*0108*/ 	.word	0x00000d00


	//   ....[4]....
        /*010c*/ 	.word	0x00000d90


	//   ....[5]....
        /*0110*/ 	.word	0x00001340


	//   ....[6]....
        /*0114*/ 	.word	0x00001360


	//   ....[7]....
        /*0118*/ 	.word	0x00001380


	//   ....[8]....
        /*011c*/ 	.word	0x000015d0


	//   ....[9]....
        /*0120*/ 	.word	0x00001600


	//   ....[10]....
        /*0124*/ 	.word	0x00001620


	//   ....[11]....
        /*0128*/ 	.word	0x000048f0


	//   ....[12]....
        /*012c*/ 	.word	0x00004ab0


	//----- nvinfo : EIATTR_VRC_CTA_INIT_COUNT
	.align		4
.L_55:
        /*0130*/ 	.byte	0x02, 0x4a
        /*0132*/ 	.byte	0x80
	.zero		1


	//----- nvinfo : EIATTR_MBARRIER_INSTR_OFFSETS
	.align		4
        /*0134*/ 	.byte	0x04, 0x39
        /*0136*/ 	.short	(.L_57 - .L_56)


	//   ....[0]....
.L_56:
        /*0138*/ 	.word	0x00000330
        /*013c*/ 	.word	0x000000ff
        /*0140*/ 	.word	0x00037000
        /*0144*/ 	.short	0x0100
        /*0146*/ 	.byte	0x05
	.zero		1


	//   ....[1]....
        /*0148*/ 	.word	0x00000340
        /*014c*/ 	.word	0x000000ff
        /*0150*/ 	.word	0x00037060
        /*0154*/ 	.short	0x0100
        /*0156*/ 	.byte	0x05
	.zero		1


	//   ....[2]....
        /*0158*/ 	.word	0x00000350
        /*015c*/ 	.word	0x000000ff
        /*0160*/ 	.word	0x000370c0
        /*0164*/ 	.short	0x0100
        /*0166*/ 	.byte	0x05
	.zero		1


	//   ....[3]....
        /*0168*/ 	.word	0x00000360
        /*016c*/ 	.word	0x000000ff
        /*0170*/ 	.word	0x00037008
        /*0174*/ 	.short	0x0100
        /*0176*/ 	.byte	0x05
	.zero		1


	//   ....[4]....
        /*0178*/ 	.word	0x00000370
        /*017c*/ 	.word	0x000000ff
        /*0180*/ 	.word	0x00037068
        /*0184*/ 	.short	0x0100
        /*0186*/ 	.byte	0x05
	.zero		1


	//   ....[5]....
        /*0188*/ 	.word	0x00000380
        /*018c*/ 	.word	0x000000ff
        /*0190*/ 	.word	0x000370c8
        /*0194*/ 	.short	0x0100
        /*0196*/ 	.byte	0x05
	.zero		1


	//   ....[6]....
        /*0198*/ 	.word	0x00000390
        /*019c*/ 	.word	0x000000ff
        /*01a0*/ 	.word	0x00037010
        /*01a4*/ 	.short	0x0100
        /*01a6*/ 	.byte	0x05
	.zero		1


	//   ....[7]....
        /*01a8*/ 	.word	0x000003a0
        /*01ac*/ 	.word	0x000000ff
        /*01b0*/ 	.word	0x00037070
        /*01b4*/ 	.short	0x0100
        /*01b6*/ 	.byte	0x05
	.zero		1


	//   ....[8]....
        /*01b8*/ 	.word	0x000003b0
        /*01bc*/ 	.word	0x000000ff
        /*01c0*/ 	.word	0x000370d0
        /*01c4*/ 	.short	0x0100
        /*01c6*/ 	.byte	0x05
	.zero		1


	//   ....[9]....
        /*01c8*/ 	.word	0x000003c0
        /*01cc*/ 	.word	0x000000ff
        /*01d0*/ 	.word	0x00037018
        /*01d4*/ 	.short	0x0100
        /*01d6*/ 	.byte	0x05
	.zero		1


	//   ....[10]....
        /*01d8*/ 	.word	0x000003d0
        /*01dc*/ 	.word	0x000000ff
        /*01e0*/ 	.word	0x00037078
        /*01e4*/ 	.short	0x0100
        /*01e6*/ 	.byte	0x05
	.zero		1


	//   ....[11]....
        /*01e8*/ 	.word	0x000003e0
        /*01ec*/ 	.word	0x000000ff
        /*01f0*/ 	.word	0x000370d8
        /*01f4*/ 	.short	0x0100
        /*01f6*/ 	.byte	0x05
	.zero		1


	//   ....[12]....
        /*01f8*/ 	.word	0x000003f0
        /*01fc*/ 	.word	0x000000ff
        /*0200*/ 	.word	0x00037020
        /*0204*/ 	.short	0x0100
        /*0206*/ 	.byte	0x05
	.zero		1


	//   ....[13]....
        /*0208*/ 	.word	0x00000400
        /*020c*/ 	.word	0x000000ff
        /*0210*/ 	.word	0x00037080
        /*0214*/ 	.short	0x0100
        /*0216*/ 	.byte	0x05
	.zero		1


	//   ....[14]....
        /*0218*/ 	.word	0x00000410
        /*021c*/ 	.word	0x000000ff
        /*0220*/ 	.word	0x000370e0
        /*0224*/ 	.short	0x0100
        /*0226*/ 	.byte	0x05
	.zero		1


	//   ....[15]....
        /*0228*/ 	.word	0x00000420
        /*022c*/ 	.word	0x000000ff
        /*0230*/ 	.word	0x00037028
        /*0234*/ 	.short	0x0100
        /*0236*/ 	.byte	0x05
	.zero		1


	//   ....[16]....
        /*0238*/ 	.word	0x00000430
        /*023c*/ 	.word	0x000000ff
        /*0240*/ 	.word	0x00037088
        /*0244*/ 	.short	0x0100
        /*0246*/ 	.byte	0x05
	.zero		1


	//   ....[17]....
        /*0248*/ 	.word	0x00000440
        /*024c*/ 	.word	0x000000ff
        /*0250*/ 	.word	0x000370e8
        /*0254*/ 	.short	0x0100
        /*0256*/ 	.byte	0x05
	.zero		1


	//   ....[18]....
        /*0258*/ 	.word	0x00000450
        /*025c*/ 	.word	0x000000ff
        /*0260*/ 	.word	0x00037030
        /*0264*/ 	.short	0x0100
        /*0266*/ 	.byte	0x05
	.zero		1


	//   ....[19]....
        /*0268*/ 	.word	0x00000460
        /*026c*/ 	.word	0x000000ff
        /*0270*/ 	.word	0x00037090
        /*0274*/ 	.short	0x0100
        /*0276*/ 	.byte	0x05
	.zero		1


	//   ....[20]....
        /*0278*/ 	.word	0x00000470
        /*027c*/ 	.word	0x000000ff
        /*0280*/ 	.word	0x000370f0
        /*0284*/ 	.short	0x0100
        /*0286*/ 	.byte	0x05
	.zero		1


	//   ....[21]....
        /*0288*/ 	.word	0x00000480
        /*028c*/ 	.word	0x000000ff
        /*0290*/ 	.word	0x00037038
        /*0294*/ 	.short	0x0100
        /*0296*/ 	.byte	0x05
	.zero		1


	//   ....[22]....
        /*0298*/ 	.word	0x00000490
        /*029c*/ 	.word	0x000000ff
        /*02a0*/ 	.word	0x00037098
        /*02a4*/ 	.short	0x0100
        /*02a6*/ 	.byte	0x05
	.zero		1


	//   ....[23]....
        /*02a8*/ 	.word	0x000004a0
        /*02ac*/ 	.word	0x000000ff
        /*02b0*/ 	.word	0x000370f8
        /*02b4*/ 	.short	0x0100
        /*02b6*/ 	.byte	0x05
	.zero		1


	//   ....[24]....
        /*02b8*/ 	.word	0x000004b0
        /*02bc*/ 	.word	0x000000ff
        /*02c0*/ 	.word	0x00037040
        /*02c4*/ 	.short	0x0100
        /*02c6*/ 	.byte	0x05
	.zero		1


	//   ....[25]....
        /*02c8*/ 	.word	0x000004c0
        /*02cc*/ 	.word	0x000000ff
        /*02d0*/ 	.word	0x000370a0
        /*02d4*/ 	.short	0x0100
        /*02d6*/ 	.byte	0x05
	.zero		1


	//   ....[26]....
        /*02d8*/ 	.word	0x000004d0
        /*02dc*/ 	.word	0x000000ff
        /*02e0*/ 	.word	0x00037100
        /*02e4*/ 	.short	0x0100
        /*02e6*/ 	.byte	0x05
	.zero		1


	//   ....[27]....
        /*02e8*/ 	.word	0x000004e0
        /*02ec*/ 	.word	0x000000ff
        /*02f0*/ 	.word	0x00037048
        /*02f4*/ 	.short	0x0100
        /*02f6*/ 	.byte	0x05
	.zero		1


	//   ....[28]....
        /*02f8*/ 	.word	0x000004f0
        /*02fc*/ 	.word	0x000000ff
        /*0300*/ 	.word	0x000370a8
        /*0304*/ 	.short	0x0100
        /*0306*/ 	.byte	0x05
	.zero		1


	//   ....[29]....
        /*0308*/ 	.word	0x00000500
        /*030c*/ 	.word	0x000000ff
        /*0310*/ 	.word	0x00037108
        /*0314*/ 	.short	0x0100
        /*0316*/ 	.byte	0x05
	.zero		1


	//   ....[30]....
        /*0318*/ 	.word	0x00000510
        /*031c*/ 	.word	0x000000ff
        /*0320*/ 	.word	0x00037050
        /*0324*/ 	.short	0x0100
        /*0326*/ 	.byte	0x05
	.zero		1


	//   ....[31]....
        /*0328*/ 	.word	0x00000520
        /*032c*/ 	.word	0x000000ff
        /*0330*/ 	.word	0x000370b0
        /*0334*/ 	.short	0x0100
        /*0336*/ 	.byte	0x05
	.zero		1


	//   ....[32]....
        /*0338*/ 	.word	0x00000530
        /*033c*/ 	.word	0x000000ff
        /*0340*/ 	.word	0x00037110
        /*0344*/ 	.short	0x0100
        /*0346*/ 	.byte	0x05
	.zero		1


	//   ....[33]....
        /*0348*/ 	.word	0x00000540
        /*034c*/ 	.word	0x000000ff
        /*0350*/ 	.word	0x00037058
        /*0354*/ 	.short	0x0100
        /*0356*/ 	.byte	0x05
	.zero		1


	//   ....[34]....
        /*0358*/ 	.word	0x00000550
        /*035c*/ 	.word	0x000000ff
        /*0360*/ 	.word	0x000370b8
        /*0364*/ 	.short	0x0100
        /*0366*/ 	.byte	0x05
	.zero		1


	//   ....[35]....
        /*0368*/ 	.word	0x00000560
        /*036c*/ 	.word	0x000000ff
        /*0370*/ 	.word	0x00037118
        /*0374*/ 	.short	0x0100
        /*0376*/ 	.byte	0x05
	.zero		1


	//   ....[36]....
        /*0378*/ 	.word	0x00000570
        /*037c*/ 	.word	0x000000ff
        /*0380*/ 	.word	0x00037120
        /*0384*/ 	.short	0x0100
        /*0386*/ 	.byte	0x05
	.zero		1


	//   ....[37]....
        /*0388*/ 	.word	0x00000580
        /*038c*/ 	.word	0x000000ff
        /*0390*/ 	.word	0x00037130
        /*0394*/ 	.short	0x0100
        /*0396*/ 	.byte	0x05
	.zero		1


	//   ....[38]....
        /*0398*/ 	.word	0x00000590
        /*039c*/ 	.word	0x000000ff
        /*03a0*/ 	.word	0x00037128
        /*03a4*/ 	.short	0x0100
        /*03a6*/ 	.byte	0x05
	.zero		1


	//   ....[39]....
        /*03a8*/ 	.word	0x000005a0
        /*03ac*/ 	.word	0x000000ff
        /*03b0*/ 	.word	0x00037138
        /*03b4*/ 	.short	0x0100
        /*03b6*/ 	.byte	0x05
	.zero		1


	//   ....[40]....
        /*03b8*/ 	.word	0x00000b80
        /*03bc*/ 	.word	0x00000006
        /*03c0*/ 	.word	0x00037000
        /*03c4*/ 	.short	0x010a
        /*03c6*/ 	.byte	0xff
	.zero		1


	//   ....[41]....
        /*03c8*/ 	.word	0x00000e00
        /*03cc*/ 	.word	0x00000004
        /*03d0*/ 	.word	0x00000000
        /*03d4*/ 	.short	0x0101
        /*03d6*/ 	.byte	0xff
	.zero		1


	//   ....[42]....
        /*03d8*/ 	.word	0x00000e10
        /*03dc*/ 	.word	0x00000002
        /*03e0*/ 	.word	0x00037000
        /*03e4*/ 	.short	0x010a
        /*03e6*/ 	.byte	0xff
	.zero		1


	//   ....[43]....
        /*03e8*/ 	.word	0x00000eb0
        /*03ec*/ 	.word	0x00000002
        /*03f0*/ 	.word	0x00000000
        /*03f4*/ 	.short	0x0101
        /*03f6*/ 	.byte	0xff
	.zero		1


	//   ....[44]....
        /*03f8*/ 	.word	0x00001190
        /*03fc*/ 	.word	0x00000000
        /*0400*/ 	.word	0x00037130
        /*0404*/ 	.short	0x010a
        /*0406*/ 	.byte	0x09
	.zero		1


	//   ....[45]....
        /*0408*/ 	.word	0x00001230
        /*040c*/ 	.word	0x000000ff
        /*0410*/ 	.word	0x000370c0
        /*0414*/ 	.short	0x010a
        /*0416*/ 	.byte	0x0e
	.zero		1


	//   ....[46]....
        /*0418*/ 	.word	0x000015a0
        /*041c*/ 	.word	0x000000ff
        /*0420*/ 	.word	0x000370c0
        /*0424*/ 	.short	0x010a
        /*0426*/ 	.byte	0x0a
	.zero		1


	//   ....[47]....
        /*0428*/ 	.word	0x00001b40
        /*042c*/ 	.word	0x00000005
        /*0430*/ 	.word	0x00000060
        /*0434*/ 	.short	0x010a
        /*0436*/ 	.byte	0xff
	.zero		1


	//   ....[48]....
        /*0438*/ 	.word	0x00001f70
        /*043c*/ 	.word	0x00000006
        /*0440*/ 	.word	0x00000060
        /*0444*/ 	.short	0x010a
        /*0446*/ 	.byte	0xff
	.zero		1


	//   ....[49]....
        /*0448*/ 	.word	0x00002160
        /*044c*/ 	.word	0x00000010
        /*0450*/ 	.word	0x00000060
        /*0454*/ 	.short	0x010a
        /*0456*/ 	.byte	0xff
	.zero		1


	//   ....[50]....
        /*0458*/ 	.word	0x00002330
        /*045c*/ 	.word	0x00000002
        /*0460*/ 	.word	0x00000060
        /*0464*/ 	.short	0x010a
        /*0466*/ 	.byte	0xff
	.zero		1


	//   ....[51]....
        /*0468*/ 	.word	0x00002520
        /*046c*/ 	.word	0x00000005
        /*0470*/ 	.word	0x00000060
        /*0474*/ 	.short	0x010a
        /*0476*/ 	.byte	0xff
	.zero		1


	//   ....[52]....
        /*0478*/ 	.word	0x00002800
        /*047c*/ 	.word	0x00000002
        /*0480*/ 	.word	0x00000060
        /*0484*/ 	.short	0x010a
        /*0486*/ 	.byte	0xff
	.zero		1


	//   ....[53]....
        /*0488*/ 	.word	0x000029e0
        /*048c*/ 	.word	0x00000006
        /*0490*/ 	.word	0x00000060
        /*0494*/ 	.short	0x010a
        /*0496*/ 	.byte	0xff
	.zero		1


	//   ....[54]....
        /*0498*/ 	.word	0x00002bc0
        /*049c*/ 	.word	0x00000002
        /*04a0*/ 	.word	0x00000060
        /*04a4*/ 	.short	0x010a
        /*04a6*/ 	.byte	0xff
	.zero		1


	//   ....[55]....
        /*04a8*/ 	.word	0x00002da0
        /*04ac*/ 	.word	0x00000005
        /*04b0*/ 	.word	0x00000060
        /*04b4*/ 	.short	0x010a
        /*04b6*/ 	.byte	0xff
	.zero		1


	//   ....[56]....
        /*04b8*/ 	.word	0x00003080
        /*04bc*/ 	.word	0x00000002
        /*04c0*/ 	.word	0x00000060
        /*04c4*/ 	.short	0x010a
        /*04c6*/ 	.byte	0xff
	.zero		1


	//   ....[57]....
        /*04c8*/ 	.word	0x00003260
        /*04cc*/ 	.word	0x00000006
        /*04d0*/ 	.word	0x00000060
        /*04d4*/ 	.short	0x010a
        /*04d6*/ 	.byte	0xff
	.zero		1


	//   ....[58]....
        /*04d8*/ 	.word	0x00003440
        /*04dc*/ 	.word	0x00000002
        /*04e0*/ 	.word	0x00000060
        /*04e4*/ 	.short	0x010a
        /*04e6*/ 	.byte	0xff
	.zero		1


	//   ....[59]....
        /*04e8*/ 	.word	0x00003620
        /*04ec*/ 	.word	0x00000005
        /*04f0*/ 	.word	0x00000060
        /*04f4*/ 	.short	0x010a
        /*04f6*/ 	.byte	0xff
	.zero		1


	//   ....[60]....
        /*04f8*/ 	.word	0x00003900
        /*04fc*/ 	.word	0x00000002
        /*0500*/ 	.word	0x00000060
        /*0504*/ 	.short	0x010a
        /*0506*/ 	.byte	0xff
	.zero		1


	//   ....[61]....
        /*0508*/ 	.word	0x00003aa0
        /*050c*/ 	.word	0x00000004
        /*0510*/ 	.word	0x00000060
        /*0514*/ 	.short	0x010a
        /*0516*/ 	.byte	0xff
	.zero		1


	//   ....[62]....
        /*0518*/ 	.word	0x00003c80
        /*051c*/ 	.word	0x00000008
        /*0520*/ 	.word	0x00000060
        /*0524*/ 	.short	0x010a
        /*0526*/ 	.byte	0xff
	.zero		1


	//   ....[63]....
        /*0528*/ 	.word	0x000040e0
        /*052c*/ 	.word	0x00000024
        /*0530*/ 	.word	0x00037120
        /*0534*/ 	.short	0x010a
        /*0536*/ 	.byte	0xff
	.zero		1


	//   ....[64]....
        /*0538*/ 	.word	0x000046c0
        /*053c*/ 	.word	0x00000024
        /*0540*/ 	.word	0x00000000
        /*0544*/ 	.short	0x0101
        /*0546*/ 	.byte	0xff
	.zero		1


	//   ....[65]....
        /*0548*/ 	.word	0x00004ae0
        /*054c*/ 	.word	0x00000006
        /*0550*/ 	.word	0x00037000
        /*0554*/ 	.short	0x010a
        /*0556*/ 	.byte	0xff
	.zero		1


	//   ....[66]....
        /*0558*/ 	.word	0x00004b40
        /*055c*/ 	.word	0x00000002
        /*0560*/ 	.word	0x00037000
        /*0564*/ 	.short	0x010a
        /*0566*/ 	.byte	0xff
	.zero		1


	//   ....[67]....
        /*0568*/ 	.word	0x00004bc0
        /*056c*/ 	.word	0x00000000
        /*0570*/ 	.word	0x00037130
        /*0574*/ 	.short	0x010a
        /*0576*/ 	.byte	0xff
	.zero		1


	//   ....[68]....
        /*0578*/ 	.word	0x00004c30
        /*057c*/ 	.word	0x00000002
        /*0580*/ 	.word	0x000370c0
        /*0584*/ 	.short	0x010a
        /*0586*/ 	.byte	0xff
	.zero		1


	//   ....[69]....
        /*0588*/ 	.word	0x00004ca0
        /*058c*/ 	.word	0x00000000
        /*0590*/ 	.word	0x000370c0
        /*0594*/ 	.short	0x010a
        /*0596*/ 	.byte	0xff
	.zero		1


	//   ....[70]....
        /*0598*/ 	.word	0x00004d00
        /*059c*/ 	.word	0x00000005
        /*05a0*/ 	.word	0x00000060
        /*05a4*/ 	.short	0x010a
        /*05a6*/ 	.byte	0xff
	.zero		1


	//   ....[71]....
        /*05a8*/ 	.word	0x00004d70
        /*05ac*/ 	.word	0x00000006
        /*05b0*/ 	.word	0x00000060
        /*05b4*/ 	.short	0x010a
        /*05b6*/ 	.byte	0xff
	.zero		1


	//   ....[72]....
        /*05b8*/ 	.word	0x00004de0
        /*05bc*/ 	.word	0x00000010
        /*05c0*/ 	.word	0x00000060
        /*05c4*/ 	.short	0x010a
        /*05c6*/ 	.byte	0xff
	.zero		1


	//   ....[73]....
        /*05c8*/ 	.word	0x00004e40
        /*05cc*/ 	.word	0x00000002
        /*05d0*/ 	.word	0x00000060
        /*05d4*/ 	.short	0x010a
        /*05d6*/ 	.byte	0xff
	.zero		1


	//   ....[74]....
        /*05d8*/ 	.word	0x00004ea0
        /*05dc*/ 	.word	0x00000005
        /*05e0*/ 	.word	0x00000060
        /*05e4*/ 	.short	0x010a
        /*05e6*/ 	.byte	0xff
	.zero		1


	//   ....[75]....
        /*05e8*/ 	.word	0x00004f00
        /*05ec*/ 	.word	0x00000002
        /*05f0*/ 	.word	0x00000060
        /*05f4*/ 	.short	0x010a
        /*05f6*/ 	.byte	0xff
	.zero		1


	//   ....[76]....
        /*05f8*/ 	.word	0x00004f60
        /*05fc*/ 	.word	0x00000006
        /*0600*/ 	.word	0x00000060
        /*0604*/ 	.short	0x010a
        /*0606*/ 	.byte	0xff
	.zero		1


	//   ....[77]....
        /*0608*/ 	.word	0x00004fc0
        /*060c*/ 	.word	0x00000002
        /*0610*/ 	.word	0x00000060
        /*0614*/ 	.short	0x010a
        /*0616*/ 	.byte	0xff
	.zero		1


	//   ....[78]....
        /*0618*/ 	.word	0x00005020
        /*061c*/ 	.word	0x00000005
        /*0620*/ 	.word	0x00000060
        /*0624*/ 	.short	0x010a
        /*0626*/ 	.byte	0xff
	.zero		1


	//   ....[79]....
        /*0628*/ 	.word	0x00005080
        /*062c*/ 	.word	0x00000002
        /*0630*/ 	.word	0x00000060
        /*0634*/ 	.short	0x010a
        /*0636*/ 	.byte	0xff
	.zero		1


	//   ....[80]....
        /*0638*/ 	.word	0x000050e0
        /*063c*/ 	.word	0x00000006
        /*0640*/ 	.word	0x00000060
        /*0644*/ 	.short	0x010a
        /*0646*/ 	.byte	0xff
	.zero		1


	//   ....[81]....
        /*0648*/ 	.word	0x00005140
        /*064c*/ 	.word	0x00000002
        /*0650*/ 	.word	0x00000060
        /*0654*/ 	.short	0x010a
        /*0656*/ 	.byte	0xff
	.zero		1


	//   ....[82]....
        /*0658*/ 	.word	0x000051a0
        /*065c*/ 	.word	0x00000005
        /*0660*/ 	.word	0x00000060
        /*0664*/ 	.short	0x010a
        /*0666*/ 	.byte	0xff
	.zero		1


	//   ....[83]....
        /*0668*/ 	.word	0x00005200
        /*066c*/ 	.word	0x00000002
        /*0670*/ 	.word	0x00000060
        /*0674*/ 	.short	0x010a
        /*0676*/ 	.byte	0xff
	.zero		1


	//   ....[84]....
        /*0678*/ 	.word	0x00005270
        /*067c*/ 	.word	0x00000004
        /*0680*/ 	.word	0x00000060
        /*0684*/ 	.short	0x010a
        /*0686*/ 	.byte	0xff
	.zero		1


	//   ....[85]....
        /*0688*/ 	.word	0x000052d0
        /*068c*/ 	.word	0x00000008
        /*0690*/ 	.word	0x00000060
        /*0694*/ 	.short	0x010a
        /*0696*/ 	.byte	0xff
	.zero		1


	//   ....[86]....
        /*0698*/ 	.word	0x00005330
        /*069c*/ 	.word	0x00000024
        /*06a0*/ 	.word	0x00037120
        /*06a4*/ 	.short	0x010a
        /*06a6*/ 	.byte	0xff
	.zero		1


	//----- nvinfo : EIATTR_NUM_MBARRIERS
	.align		4
.L_57:
        /*06a8*/ 	.byte	0x03, 0x38
        /*06aa*/ 	.short	0x0028


	//----- nvinfo : EIATTR_EXIT_INSTR_OFFSETS
	.align		4
        /*06ac*/ 	.byte	0x04, 0x1c
        /*06ae*/ 	.short	(.L_59 - .L_58)


	//   ....[0]....
.L_58:
        /*06b0*/ 	.word	0x000009b0


	//   ....[1]....
        /*06b4*/ 	.word	0x00000f20


	//   ....[2]....
        /*06b8*/ 	.word	0x00001010


	//   ....[3]....
        /*06bc*/ 	.word	0x00001940


	//   ....[4]....
        /*06c0*/ 	.word	0x000019a0


	//   ....[5]....
        /*06c4*/ 	.word	0x00003e70


	//   ....[6]....
        /*06c8*/ 	.word	0x00003ea0


	//   ....[7]....
        /*06cc*/ 	.word	0x000048d0


	//   ....[8]....
        /*06d0*/ 	.word	0x00004ac0


	//----- nvinfo : EIATTR_MAX_THREADS
	.align		4
.L_59:
        /*06d4*/ 	.byte	0x04, 0x05
        /*06d6*/ 	.short	(.L_61 - .L_60)
.L_60:
        /*06d8*/ 	.word	0x00000100
        /*06dc*/ 	.word	0x00000001
        /*06e0*/ 	.word	0x00000001


	//----- nvinfo : EIATTR_CRS_STACK_SIZE
	.align		4
.L_61:
        /*06e4*/ 	.byte	0x04, 0x1e
        /*06e6*/ 	.short	(.L_63 - .L_62)
.L_62:
        /*06e8*/ 	.word	0x00000000


	//----- nvinfo : EIATTR_CBANK_PARAM_SIZE
	.align		4
.L_63:
        /*06ec*/ 	.byte	0x03, 0x19
        /*06ee*/ 	.short	0x02c0


	//----- nvinfo : EIATTR_PARAM_CBANK
	.align		4
        /*06f0*/ 	.byte	0x04, 0x0a
        /*06f2*/ 	.short	(.L_65 - .L_64)
	.align		4
.L_64:
        /*06f4*/ 	.word	index@(.nv.constant0._ZN9deep_gemm24sm100_fp8_gemm_1d1d_implILN4cute4UMMA5MajorE0ELS3_0ELj0ELj7168ELj2048ELj64ELj64ELj128ELj1ELj128ELj128ELj128ELj12ELj128ELj128ELj1ELb0ELj112ELNS_8GemmTypeE0ELb0EN7cutlass10bfloat16_tENS_16EpilogueIdentityEEEvPijjj14CUtensorMap_stS9_S9_S9_S9_)
        /*06f8*/ 	.short	0x0380
        /*06fa*/ 	.short	0x02c0


	//----- nvinfo : EIATTR_SW_WAR
	.align		4
.L_65:
        /*06fc*/ 	.byte	0x04, 0x36
        /*06fe*/ 	.short	(.L_67 - .L_66)
.L_66:
        /*0700*/ 	.word	0x00000008
.L_67:


//--------------------- .nv.compat                --------------------------
	.section	.nv.compat,"",@"SHT_CUDA_COMPAT_INFO"
	.align	4
        /*0000*/ 	.byte	0x02, 0x02, 0x02, 0x00, 0x02, 0x05, 0x05, 0x00, 0x02, 0x03, 0x01, 0x00, 0x02, 0x06, 0x01, 0x00


//--------------------- .nv.callgraph             --------------------------
	.section	.nv.callgraph,"",@"SHT_CUDA_CALLGRAPH"
	.align	4
	.sectionentsize	8
	.align		4
        /*0000*/ 	.word	0x00000000
	.align		4
        /*0004*/ 	.word	0xffffffff
	.align		4
        /*0008*/ 	.word	0x00000000
	.align		4
        /*000c*/ 	.word	0xfffffffe
	.align		4
        /*0010*/ 	.word	0x00000000
	.align		4
        /*0014*/ 	.word	0xfffffffd
	.align		4
        /*0018*/ 	.word	0x00000000
	.align		4
        /*001c*/ 	.word	0xfffffffc


//--------------------- .nv.constant4             --------------------------
	.section	.nv.constant4,"a",@progbits
	.align	8
	.align		8
.nv.constant4:
        /*0000*/ 	.dword	_ZN47_INTERNAL_c8ce61b1_9_kernel_cu_1b1a97a4_28964154cuda3std3__45__cpo5beginE
	.align		8
        /*0008*/ 	.dword	_ZN47_INTERNAL_c8ce61b1_9_kernel_cu_1b1a97a4_28964154cuda3std3__45__cpo3endE
	.align		8
        /*0010*/ 	.dword	_ZN47_INTERNAL_c8ce61b1_9_kernel_cu_1b1a97a4_28964154cuda3std3__45__cpo6cbeginE
	.align		8
        /*0018*/ 	.dword	_ZN47_INTERNAL_c8ce61b1_9_kernel_cu_1b1a97a4_28964154cuda3std3__45__cpo4cendE
	.align		8
        /*0020*/ 	.dword	_ZN47_INTERNAL_c8ce61b1_9_kernel_cu_1b1a97a4_28964154cuda3std3__449_GLOBAL__N__c8ce61b1_9_kernel_cu_1b1a97a4_28964156ignoreE
	.align		8
        /*0028*/ 	.dword	_ZN47_INTERNAL_c8ce61b1_9_kernel_cu_1b1a97a4_28964154cuda3std3__419piecewise_constructE
	.align		8
        /*0030*/ 	.dword	_ZN47_INTERNAL_c8ce61b1_9_kernel_cu_1b1a97a4_28964154cuda3std3__48in_placeE
	.align		8
        /*0038*/ 	.dword	_ZN47_INTERNAL_c8ce61b1_9_kernel_cu_1b1a97a4_28964154cuda3std6ranges3__45__cpo4swapE
	.align		8
        /*0040*/ 	.dword	_ZN47_INTERNAL_c8ce61b1_9_kernel_cu_1b1a97a4_28964154cuda3std6ranges3__45__cpo9iter_moveE
	.align		8
        /*0048*/ 	.dword	_ZN47_INTERNAL_c8ce61b1_9_kernel_cu_1b1a97a4_28964154cute7productE
	.align		8
        /*0050*/ 	.dword	_ZN47_INTERNAL_c8ce61b1_9_kernel_cu_1b1a97a4_28964154cute1_E


//--------------------- .text._ZN9deep_gemm24sm100_fp8_gemm_1d1d_implILN4cute4UMMA5MajorE0ELS3_0ELj0ELj7168ELj2048ELj64ELj64ELj128ELj1ELj128ELj128ELj128ELj12ELj128ELj128ELj1ELb0ELj112ELNS_8GemmTypeE0ELb0EN7cutlass10bfloat16_tENS_16EpilogueIdentityEEEvPijjj14CUtensorMap_stS9_S9_S9_S9_ --------------------------
	.section	.text._ZN9deep_gemm24sm100_fp8_gemm_1d1d_implILN4cute4UMMA5MajorE0ELS3_0ELj0ELj7168ELj2048ELj64ELj64ELj128ELj1ELj128ELj128ELj128ELj12ELj128ELj128ELj1ELb0ELj112ELNS_8GemmTypeE0ELb0EN7cutlass10bfloat16_tENS_16EpilogueIdentityEEEvPijjj14CUtensorMap_stS9_S9_S9_S9_,"ax",@progbits
	.align	128
        .global         _ZN9deep_gemm24sm100_fp8_gemm_1d1d_implILN4cute4UMMA5MajorE0ELS3_0ELj0ELj7168ELj2048ELj64ELj64ELj128ELj1ELj128ELj128ELj128ELj12ELj128ELj128ELj1ELb0ELj112ELNS_8GemmTypeE0ELb0EN7cutlass10bfloat16_tENS_16EpilogueIdentityEEEvPijjj14CUtensorMap_stS9_S9_S9_S9_
        .type           _ZN9deep_gemm24sm100_fp8_gemm_1d1d_implILN4cute4UMMA5MajorE0ELS3_0ELj0ELj7168ELj2048ELj64ELj64ELj128ELj1ELj128ELj128ELj128ELj12ELj128ELj128ELj1ELb0ELj112ELNS_8GemmTypeE0ELb0EN7cutlass10bfloat16_tENS_16EpilogueIdentityEEEvPijjj14CUtensorMap_stS9_S9_S9_S9_,@function
        .size           _ZN9deep_gemm24sm100_fp8_gemm_1d1d_implILN4cute4UMMA5MajorE0ELS3_0ELj0ELj7168ELj2048ELj64ELj64ELj128ELj1ELj128ELj128ELj128ELj12ELj128ELj128ELj1ELb0ELj112ELNS_8GemmTypeE0ELb0EN7cutlass10bfloat16_tENS_16EpilogueIdentityEEEvPijjj14CUtensorMap_stS9_S9_S9_S9_,(.L_x_102 - _ZN9deep_gemm24sm100_fp8_gemm_1d1d_implILN4cute4UMMA5MajorE0ELS3_0ELj0ELj7168ELj2048ELj64ELj64ELj128ELj1ELj128ELj128ELj128ELj12ELj128ELj128ELj1ELb0ELj112ELNS_8GemmTypeE0ELb0EN7cutlass10bfloat16_tENS_16EpilogueIdentityEEEvPijjj14CUtensorMap_stS9_S9_S9_S9_)
        .other          _ZN9deep_gemm24sm100_fp8_gemm_1d1d_implILN4cute4UMMA5MajorE0ELS3_0ELj0ELj7168ELj2048ELj64ELj64ELj128ELj1ELj128ELj128ELj128ELj12ELj128ELj128ELj1ELb0ELj112ELNS_8GemmTypeE0ELb0EN7cutlass10bfloat16_tENS_16EpilogueIdentityEEEvPijjj14CUtensorMap_stS9_S9_S9_S9_,@"STO_CUDA_ENTRY STV_DEFAULT"
_ZN9deep_gemm24sm100_fp8_gemm_1d1d_implILN4cute4UMMA5MajorE0ELS3_0ELj0ELj7168ELj2048ELj64ELj64ELj128ELj1ELj128ELj128ELj128ELj12ELj128ELj128ELj1ELb0ELj112ELNS_8GemmTypeE0ELb0EN7cutlass10bfloat16_tENS_16EpilogueIdentityEEEvPijjj14CUtensorMap_stS9_S9_S9_S9_:
.text._ZN9deep_gemm24sm100_fp8_gemm_1d1d_implILN4cute4UMMA5MajorE0ELS3_0ELj0ELj7168ELj2048ELj64ELj64ELj128ELj1ELj128ELj128ELj128ELj12ELj128ELj128ELj1ELb0ELj112ELNS_8GemmTypeE0ELb0EN7cutlass10bfloat16_tENS_16EpilogueIdentityEEEvPijjj14CUtensorMap_stS9_S9_S9_S9_:
[----:B------:R-:W1:Y:S01]  /*0000*/  LDC R1, c[0x0][0x37c] ;  /* 0x0000df00ff017b82 */ /* 0x000e620000000800 */
[----:B------:R-:W2:Y:S02]  /*0010*/  S2R R0, SR_TID.X ;  /* 0x0000000000007919 */ /* 0x000ea40000002100 */
[----:B--2---:R-:W-:-:S05]  /*0020*/  SHF.R.U32.HI R0, RZ, 0x5, R0 ;  /* 0x00000005ff007819 */ /* 0x004fca0000011600 */
[----:B------:R-:W2:Y:S02]  /*0030*/  SHFL.IDX PT, R38, R0, RZ, 0x1f ;  /* 0x00001fff00267589 */ /* 0x000ea400000e0000 */
[----:B--2---:R-:W-:-:S13]  /*0040*/  ISETP.NE.AND P0, PT, R38, 0x2, PT ;  /* 0x000000022600780c */ /* 0x004fda0003f05270 */
[----:B-1----:R-:W-:Y:S05]  /*0050*/  @!P0 BRA `(.L_x_0) ;  /* 0x0000000400608947 */ /* 0x002fea0003800000 */
[----:B------:R-:W-:-:S13]  /*0060*/  ISETP.NE.AND P0, PT, R38, 0x1, PT ;  /* 0x000000012600780c */ /* 0x000fda0003f05270 */
[----:B------:R-:W-:Y:S05]  /*0070*/  @!P0 BRA `(.L_x_1) ;  /* 0x0000000000608947 */ /* 0x000fea0003800000 */
[----:B------:R-:W-:-:S13]  /*0080*/  ISETP.NE.AND P0, PT, R38, RZ, PT ;  /* 0x000000ff2600720c */ /* 0x000fda0003f05270 */
[----:B------:R-:W-:Y:S05]  /*0090*/  @P0 BRA `(.L_x_2) ;  /* 0x0000000800080947 */ /* 0x000fea0003800000 */
[----:B------:R-:W-:Y:S01]  /*00a0*/  ELECT P0, URZ, PT ;  /* 0x0000000000ff782f */ /* 0x000fe20003800000 */
[----:B------:R-:W-:-:S12]  /*00b0*/  BSSY.RECONVERGENT B0, `(.L_x_3) ;  /* 0x0000013000007945 */ /* 0x000fd80003800200 */
[----:B------:R-:W-:Y:S05]  /*00c0*/  @!P0 BRA `(.L_x_4) ;  /* 0x0000000000448947 */ /* 0x000fea0003800000 */
[----:B------:R-:W1:Y:S02]  /*00d0*/  LDCU.64 UR4, c[0x0][0x348] ;  /* 0x00006900ff0477ac */ /* 0x000e640008000a00 */
[----:B-1----:R-:W-:Y:S02]  /*00e0*/  UIADD3 UR12, UP4, UPT, UR4, 0x40, URZ ;  /* 0x00000040040c7890 */ /* 0x002fe4000ff9e0ff */
[----:B------:R-:W-:Y:S02]  /*00f0*/  UIADD3 UR10, UP3, UPT, UR4, 0xc0, URZ ;  /* 0x000000c0040a7890 */ /* 0x000fe4000ff7e0ff */
[----:B------:R-:W-:Y:S02]  /*0100*/  UIADD3 UR8, UP2, UPT, UR4, 0x140, URZ ;  /* 0x0000014004087890 */ /* 0x000fe4000ff5e0ff */
[----:B------:R-:W-:Y:S02]  /*0110*/  UIADD3 UR6, UP1, UPT, UR4, 0x1c0, URZ ;  /* 0x000001c004067890 */ /* 0x000fe4000ff3e0ff */
[----:B------:R-:W-:-:S02]  /*0120*/  UIADD3 UR4, UP0, UPT, UR4, 0x240, URZ ;  /* 0x0000024004047890 */ /* 0x000fc4000ff1e0ff */
[----:B------:R-:W-:Y:S02]  /*0130*/  UIADD3.X UR13, UPT, UPT, URZ, UR5, URZ, UP4, !UPT ;  /* 0x00000005ff0d7290 */ /* 0x000fe4000a7fe4ff */
[----:B------:R-:W-:Y:S02]  /*0140*/  UIADD3.X UR11, UPT, UPT, URZ, UR5, URZ, UP3, !UPT ;  /* 0x00000005ff0b7290 */ /* 0x000fe40009ffe4ff */
[----:B------:R-:W-:Y:S02]  /*0150*/  UIADD3.X UR9, UPT, UPT, URZ, UR5, URZ, UP2, !UPT ;  /* 0x00000005ff097290 */ /* 0x000fe400097fe4ff */
[----:B------:R-:W-:Y:S02]  /*0160*/  UIADD3.X UR7, UPT, UPT, URZ, UR5, URZ, UP1, !UPT ;  /* 0x00000005ff077290 */ /* 0x000fe40008ffe4ff */
[----:B------:R-:W-:Y:S01]  /*0170*/  UIADD3.X UR5, UPT, UPT, URZ, UR5, URZ, UP0, !UPT ;  /* 0x00000005ff057290 */ /* 0x000fe200087fe4ff */
[----:B------:R1:W-:Y:S02]  /*0180*/  UTMACCTL.PF [UR12] ;  /* 0x000000000c0079b9 */ /* 0x0003e40008040000 */
[----:B------:R1:W-:Y:S02]  /*0190*/  UTMACCTL.PF [UR10] ;  /* 0x000000000a0079b9 */ /* 0x0003e40008040000 */
[----:B------:R1:W-:Y:S02]  /*01a0*/  UTMACCTL.PF [UR8] ;  /* 0x00000000080079b9 */ /* 0x0003e40008040000 */
[----:B------:R1:W-:Y:S02]  /*01b0*/  UTMACCTL.PF [UR6] ;  /* 0x00000000060079b9 */ /* 0x0003e40008040000 */
[----:B------:R1:W-:Y:S02]  /*01c0*/  UTMACCTL.PF [UR4] ;  /* 0x00000000040079b9 */ /* 0x0003e40008040000 */
[----:B-1----:R-:W-:Y:S01]  /*01d0*/  NOP ;  /* 0x0000000000007918 */ /* 0x002fe20000000000 */
.L_x_4:
[----:B------:R-:W-:Y:S05]  /*01e0*/  BSYNC.RECONVERGENT B0 ;  /* 0x0000000000007941 */ /* 0x000fea0003800200 */
.L_x_3:
[----:B------:R-:W-:Y:S05]  /*01f0*/  BRA `(.L_x_2) ;  /* 0x0000000400b07947 */ /* 0x000fea0003800000 */
.L_x_1:
[----:B------:R-:W-:Y:S01]  /*0200*/  ELECT P0, URZ, PT ;  /* 0x0000000000ff782f */ /* 0x000fe20003800000 */
[----:B------:R-:W-:-:S12]  /*0210*/  BSSY.RECONVERGENT B0, `(.L_x_5) ;  /* 0x000003b000007945 */ /* 0x000fd80003800200 */
[----:B------:R-:W-:Y:S05]  /*0220*/  @!P0 BRA `(.L_x_6) ;  /* 0x0000000000e48947 */ /* 0x000fea0003800000 */
[----:B------:R-:W1:Y:S01]  /*0230*/  S2UR UR5, SR_CgaCtaId ;  /* 0x00000000000579c3 */ /* 0x000e620000008800 */
[----:B------:R-:W-:Y:S01]  /*0240*/  UMOV UR7, 0x400 ;  /* 0x0000040000077882 */ /* 0x000fe20000000000 */
[----:B------:R-:W-:Y:S01]  /*0250*/  UMOV UR6, 0x1 ;  /* 0x0000000100067882 */ /* 0x000fe20000000000 */
[----:B------:R-:W-:Y:S02]  /*0260*/  UMOV UR4, 0x20 ;  /* 0x0000002000047882 */ /* 0x000fe40000000000 */
[----:B------:R-:W-:-:S04]  /*0270*/  UIADD3 UR8, UPT, UPT, -UR4, 0x100000, URZ ;  /* 0x0010000004087890 */ /* 0x000fc8000fffe1ff */
[----:B------:R-:W-:Y:S02]  /*0280*/  USHF.L.U32 UR9, UR8, 0xb, URZ ;  /* 0x0000000b08097899 */ /* 0x000fe400080006ff */
[----:B------:R-:W-:Y:S01]  /*0290*/  USHF.L.U32 UR8, UR8, 0x1, URZ ;  /* 0x0000000108087899 */ /* 0x000fe200080006ff */
[----:B------:R-:W-:Y:S02]  /*02a0*/  UMOV UR4, 0x40 ;  /* 0x0000004000047882 */ /* 0x000fe40000000000 */
[----:B------:R-:W-:-:S04]  /*02b0*/  UIADD3 UR10, UPT, UPT, -UR4, 0x100000, URZ ;  /* 0x00100000040a7890 */ /* 0x000fc8000fffe1ff */
[----:B------:R-:W-:Y:S02]  /*02c0*/  USHF.L.U32 UR11, UR10, 0xb, URZ ;  /* 0x0000000b0a0b7899 */ /* 0x000fe400080006ff */
[----:B------:R-:W-:Y:S02]  /*02d0*/  USHF.L.U32 UR10, UR10, 0x1, URZ ;  /* 0x000000010a0a7899 */ /* 0x000fe400080006ff */
[----:B-1----:R-:W-:Y:S02]  /*02e0*/  ULEA UR5, UR5, UR7, 0x18 ;  /* 0x0000000705057291 */ /* 0x002fe4000f8ec0ff */
[----:B------:R-:W-:-:S04]  /*02f0*/  UIADD3 UR6, UPT, UPT, -UR6, 0x100000, URZ ;  /* 0x0010000006067890 */ /* 0x000fc8000fffe1ff */
[----:B------:R-:W-:Y:S02]  /*0300*/  USHF.L.U32 UR7, UR6, 0xb, URZ ;  /* 0x0000000b06077899 */ /* 0x000fe400080006ff */
[----:B------:R-:W-:Y:S01]  /*0310*/  USHF.L.U32 UR6, UR6, 0x1, URZ ;  /* 0x0000000106067899 */ /* 0x000fe200080006ff */
[----:B------:R-:W1:Y:S11]  /*0320*/  FENCE.VIEW.ASYNC.S ;  /* 0x00000000000073c6 */ /* 0x000e760000000000 */
[----:B-1----:R1:W2:Y:S01]  /*0330*/  SYNCS.EXCH.64 URZ, [UR5+0x37000], UR6 ;  /* 0x0370000605ff75b2 */ /* 0x0022a20008000100 */
[----:B------:R1:W3:Y:S01]  /*0340*/  SYNCS.EXCH.64 URZ, [UR5+0x37060], UR6 ;  /* 0x0370600605ff75b2 */ /* 0x0002e20008000100 */
[----:B------:R1:W4:Y:S01]  /*0350*/  SYNCS.EXCH.64 URZ, [UR5+0x370c0], UR8 ;  /* 0x0370c00805ff75b2 */ /* 0x0003220008000100 */
[----:B------:R1:W5:Y:S01]  /*0360*/  SYNCS.EXCH.64 URZ, [UR5+0x37008], UR6 ;  /* 0x0370080605ff75b2 */ /* 0x0003620008000100 */
[----:B------:R1:W1:Y:S01]  /*0370*/  SYNCS.EXCH.64 URZ, [UR5+0x37068], UR6 ;  /* 0x0370680605ff75b2 */ /* 0x0002620008000100 */
        /* <DEDUP_REMOVED lines=35> */
[----:B--2345:R-:W-:Y:S01]  /*05b0*/  NOP ;  /* 0x0000000000007918 */ /* 0x03cfe20000000000 */
.L_x_6:
[----:B-1----:R-:W-:Y:S05]  /*05c0*/  BSYNC.RECONVERGENT B0 ;  /* 0x0000000000007941 */ /* 0x002fea0003800200 */
.L_x_5:
[----:B------:R-:W-:Y:S05]  /*05d0*/  BRA `(.L_x_2) ;  /* 0x0000000000b87947 */ /* 0x000fea0003800000 */
.L_x_0:
[----:B------:R-:W1:Y:S01]  /*05e0*/  S2UR UR6, SR_CgaCtaId ;  /* 0x00000000000679c3 */ /* 0x000e620000008800 */
[----:B------:R-:W-:Y:S01]  /*05f0*/  NOP ;  /* 0x0000000000007918 */ /* 0x000fe20000000000 */
[----:B------:R-:W-:Y:S01]  /*0600*/  UMOV UR4, 0x40 ;  /* 0x0000004000047882 */ /* 0x000fe20000000000 */
[----:B------:R-:W-:Y:S01]  /*0610*/  UMOV UR5, 0x400 ;  /* 0x0000040000057882 */ /* 0x000fe20000000000 */
[----:B-1----:R-:W-:Y:S02]  /*0620*/  ULEA UR4, UR6, UR4, 0x18 ;  /* 0x0000000406047291 */ /* 0x002fe4000f8ec0ff */
[----:B------:R-:W-:-:S07]  /*0630*/  ULEA UR5, UR6, UR5, 0x18 ;  /* 0x0000000506057291 */ /* 0x000fce000f8ec0ff */
[----:B------:R-:W1:Y:S02]  /*0640*/  LDS.U8 R0, [UR4] ;  /* 0x00000004ff007984 */ /* 0x000e640008000000 */
[----:B-1----:R-:W-:-:S13]  /*0650*/  ISETP.NE.AND P0, PT, R0, RZ, PT ;  /* 0x000000ff0000720c */ /* 0x002fda0003f05270 */
[----:B------:R-:W-:Y:S05]  /*0660*/  @P0 BRA `(.L_x_7) ;  /* 0x00000000007c0947 */ /* 0x000fea0003800000 */
[----:B------:R-:W-:-:S13]  /*0670*/  ELECT P0, URZ, PT ;  /* 0x0000000000ff782f */ /* 0x000fda0003800000 */
[----:B------:R-:W-:Y:S05]  /*0680*/  @!P0 BRA `(.L_x_8) ;  /* 0x0000000000848947 */ /* 0x000fea0003800000 */
[----:B------:R-:W-:Y:S01]  /*0690*/  UMOV UR4, 0x8 ;  /* 0x0000000800047882 */ /* 0x000fe20000000000 */
[----:B------:R-:W-:-:S04]  /*06a0*/  IMAD.MOV.U32 R2, RZ, RZ, 0xff ;  /* 0x000000ffff027424 */ /* 0x000fc800078e00ff */
[----:B------:R-:W-:Y:S04]  /*06b0*/  DEPBAR.LE SB1, 0x36 ;  /* 0x00009d800000791a */ /* 0x000fe80000000000 */
[----:B------:R-:W1:Y:S02]  /*06c0*/  UTCATOMSWS.FIND_AND_SET.ALIGN UP0, UR4, UR4 ;  /* 0x00000004000475e3 */ /* 0x000e640008000800 */
[----:B-1----:R-:W-:Y:S01]  /*06d0*/  PLOP3.LUT P0, PT, PT, PT, UP0, 0x80, 0x8 ;  /* 0x000000000008781c */ /* 0x002fe20003f0f008 */
[----:B------:R-:W-:-:S03]  /*06e0*/  IMAD.U32 R5, RZ, RZ, UR4 ;  /* 0x00000004ff057e24 */ /* 0x000fc6000f8e00ff */
[----:B------:R-:W-:-:S04]  /*06f0*/  SEL R0, RZ, 0xffffffff, !P0 ;  /* 0xffffffffff007807 */ /* 0x000fc80004000000 */
[----:B------:R-:W-:Y:S01]  /*0700*/  ISETP.NE.AND P0, PT, R0, RZ, PT ;  /* 0x000000ff0000720c */ /* 0x000fe20003f05270 */
[----:B------:R-:W-:-:S12]  /*0710*/  IMAD.MOV.U32 R0, RZ, RZ, 0x1 ;  /* 0x00000001ff007424 */ /* 0x000fd800078e00ff */
[----:B------:R-:W-:Y:S05]  /*0720*/  @P0 BRA `(.L_x_9) ;  /* 0x0000000000240947 */ /* 0x000fea0003800000 */
.L_x_10:
[----:B------:R-:W-:Y:S05]  /*0730*/  NANOSLEEP 0x64 ;  /* 0x000000640000795d */ /* 0x000fea0003800000 */
[----:B------:R-:W-:-:S05]  /*0740*/  UMOV UR4, 0x8 ;  /* 0x0000000800047882 */ /* 0x000fca0000000000 */
[----:B------:R-:W-:Y:S04]  /*0750*/  DEPBAR.LE SB1, 0x36 ;  /* 0x00009d800000791a */ /* 0x000fe80000000000 */
[----:B------:R-:W1:Y:S02]  /*0760*/  UTCATOMSWS.FIND_AND_SET.ALIGN UP0, UR4, UR4 ;  /* 0x00000004000475e3 */ /* 0x000e640008000800 */
[----:B-1----:R-:W-:Y:S01]  /*0770*/  PLOP3.LUT P0, PT, PT, PT, UP0, 0x80, 0x8 ;  /* 0x000000000008781c */ /* 0x002fe20003f0f008 */
[----:B------:R-:W-:-:S03]  /*0780*/  IMAD.U32 R5, RZ, RZ, UR4 ;  /* 0x00000004ff057e24 */ /* 0x000fc6000f8e00ff */
[----:B------:R-:W-:-:S04]  /*0790*/  SEL R3, RZ, 0xffffffff, !P0 ;  /* 0xffffffffff037807 */ /* 0x000fc80004000000 */
[----:B------:R-:W-:-:S13]  /*07a0*/  ISETP.NE.AND P0, PT, R3, RZ, PT ;  /* 0x000000ff0300720c */ /* 0x000fda0003f05270 */
[----:B------:R-:W-:Y:S05]  /*07b0*/  @!P0 BRA `(.L_x_10) ;  /* 0xfffffffc00dc8947 */ /* 0x000fea000383ffff */
.L_x_9:
[C---:B------:R-:W-:Y:S01]  /*07c0*/  VIADD R3, R5.reuse, 0x10 ;  /* 0x0000001005037836 */ /* 0x040fe20000000000 */
[----:B------:R-:W-:Y:S01]  /*07d0*/  UMOV UR4, 0x50 ;  /* 0x0000005000047882 */ /* 0x000fe20000000000 */
[----:B------:R-:W-:Y:S01]  /*07e0*/  SHF.L.U32 R2, R2, R5, RZ ;  /* 0x0000000502027219 */ /* 0x000fe200000006ff */
[----:B------:R-:W-:Y:S01]  /*07f0*/  ULEA UR4, UR6, UR4, 0x18 ;  /* 0x0000000406047291 */ /* 0x000fe2000f8ec0ff */
[----:B------:R-:W-:Y:S01]  /*0800*/  IMAD.SHL.U32 R5, R5, 0x20, RZ ;  /* 0x0000002005057824 */ /* 0x000fe200078e00ff */
[----:B------:R-:W-:-:S04]  /*0810*/  SHF.L.U32 R3, R0, R3, RZ ;  /* 0x0000000300037219 */ /* 0x000fc800000006ff */
[----:B------:R-:W-:-:S05]  /*0820*/  LOP3.LUT R2, R3, R2, RZ, 0xfc, !PT ;  /* 0x0000000203027212 */ /* 0x000fca00078efcff */
[----:B------:R1:W-:Y:S04]  /*0830*/  ATOMS.OR RZ, [UR4], R2 ;  /* 0x00000002ffff798c */ /* 0x0003e8000b000004 */
[----:B------:R1:W-:Y:S01]  /*0840*/  STS [UR5+0x37140], R5 ;  /* 0x03714005ff007988 */ /* 0x0003e20008000805 */
[----:B------:R-:W-:Y:S05]  /*0850*/  BRA `(.L_x_8) ;  /* 0x0000000000107947 */ /* 0x000fea0003800000 */
.L_x_7:
[----:B------:R-:W-:Y:S02]  /*0860*/  MOV R0, 0xffffffff ;  /* 0xffffffff00007802 */ /* 0x000fe40000000f00 */
[----:B------:R-:W-:-:S03]  /*0870*/  MOV R2, 0x8a0 ;  /* 0x000008a000027802 */ /* 0x000fc60000000f00 */
[----:B------:R1:W-:Y:S04]  /*0880*/  STS [UR5+0x37140], R0 ;  /* 0x03714000ff007988 */ /* 0x0003e80008000805 */
[----:B-1----:R-:W-:Y:S05]  /*0890*/  CALL.REL.NOINC `($__internal_1_$__cuda_sm10x_tcgen05_guardrail_trap_phase_invalid_during_alloc) ;  /* 0x0000004800c47944 */ /* 0x002fea0003c00000 */
.L_x_8:
[----:B------:R-:W-:Y:S05]  /*08a0*/  WARPSYNC.ALL ;  /* 0x0000000000007948 */ /* 0x000fea0003800000 */
[----:B------:R-:W-:Y:S01]  /*08b0*/  NOP ;  /* 0x0000000000007918 */ /* 0x000fe20000000000 */
.L_x_2:
[----:B------:R-:W2:Y:S01]  /*08c0*/  LDC R0, c[0x0][0x388] ;  /* 0x0000e200ff007b82 */ /* 0x000ea20000000800 */
[----:B------:R-:W3:Y:S07]  /*08d0*/  S2R R23, SR_LANEID ;  /* 0x0000000000177919 */ /* 0x000eee0000000000 */
[----:B------:R-:W-:Y:S01]  /*08e0*/  BAR.SYNC.DEFER_BLOCKING 0x0 ;  /* 0x0000000000007b1d */ /* 0x000fe20000010000 */
[----:B------:R-:W-:Y:S02]  /*08f0*/  ISETP.NE.AND P0, PT, R38, RZ, PT ;  /* 0x000000ff2600720c */ /* 0x000fe40003f05270 */
[----:B--2---:R-:W-:-:S04]  /*0900*/  IADD3 R0, PT, PT, R0, 0x3f, RZ ;  /* 0x0000003f00007810 */ /* 0x004fc80007ffe0ff */
[----:B------:R-:W-:-:S05]  /*0910*/  SHF.R.U32.HI R32, RZ, 0x6, R0 ;  /* 0x00000006ff207819 */ /* 0x000fca0000011600 */
[----:B------:R-:W-:Y:S02]  /*0920*/  IMAD R33, R32, 0x70, RZ ;  /* 0x0000007020217824 */ /* 0x000fe400078e02ff */
[----:B---3--:R-:W-:Y:S05]  /*0930*/  @!P0 BRA `(.L_x_11) ;  /* 0x0000001000088947 */ /* 0x008fea0003800000 */
[----:B------:R-:W-:Y:S01]  /*0940*/  ISETP.NE.AND P0, PT, R38, 0x1, PT ;  /* 0x000000012600780c */ /* 0x000fe20003f05270 */
[----:B------:R-:W2:-:S12]  /*0950*/  S2UR UR4, SR_CgaCtaId ;  /* 0x00000000000479c3 */ /* 0x000e980000008800 */
[----:B------:R-:W-:Y:S05]  /*0960*/  @!P0 BRA `(.L_x_12) ;  /* 0x0000000400748947 */ /* 0x000fea0003800000 */
[----:B------:R-:W-:-:S13]  /*0970*/  ISETP.NE.AND P0, PT, R38, 0x2, PT ;  /* 0x000000022600780c */ /* 0x000fda0003f05270 */
[----:B------:R-:W-:Y:S05]  /*0980*/  @P0 BRA `(.L_x_13) ;  /* 0x00000034003c0947 */ /* 0x000fea0003800000 */
[----:B--2---:R-:W2:Y:S02]  /*0990*/  S2UR UR4, SR_CTAID.X ;  /* 0x00000000000479c3 */ /* 0x004ea40000002500 */
[----:B--2---:R-:W-:-:S13]  /*09a0*/  ISETP.LE.U32.AND P0, PT, R33, UR4, PT ;  /* 0x0000000421007c0c */ /* 0x004fda000bf03070 */
[----:B------:R-:W-:Y:S05]  /*09b0*/  @P0 EXIT ;  /* 0x000000000000094d */ /* 0x000fea0003800000 */
[--C-:B------:R-:W-:Y:S01]  /*09c0*/  SHF.R.U32.HI R22, RZ, 0x3, R23.reuse ;  /* 0x00000003ff167819 */ /* 0x100fe20000011617 */
[----:B------:R-:W-:Y:S01]  /*09d0*/  IMAD.MOV.U32 R9, RZ, RZ, RZ ;  /* 0x000000ffff097224 */ /* 0x000fe200078e00ff */
[----:B------:R-:W-:Y:S02]  /*09e0*/  UMOV UR6, URZ ;  /* 0x000000ff00067c82 */ /* 0x000fe40008000000 */
[C---:B------:R-:W-:Y:S01]  /*09f0*/  LOP3.LUT R20, R22.reuse, 0x2, RZ, 0x3c, !PT ;  /* 0x0000000216147812 */ /* 0x040fe200078e3cff */
[C---:B------:R-:W-:Y:S01]  /*0a00*/  IMAD.SHL.U32 R0, R22.reuse, 0x20, RZ ;  /* 0x0000002016007824 */ /* 0x040fe200078e00ff */
[C---:B------:R-:W-:Y:S02]  /*0a10*/  LOP3.LUT R4, R22.reuse, 0x3, RZ, 0x3c, !PT ;  /* 0x0000000316047812 */ /* 0x040fe400078e3cff */
[----:B------:R-:W-:Y:S01]  /*0a20*/  LOP3.LUT R6, R22, 0x1, RZ, 0x3c, !PT ;  /* 0x0000000116067812 */ /* 0x000fe200078e3cff */
[C-C-:B------:R-:W-:Y:S01]  /*0a30*/  IMAD.IADD R26, R0.reuse, 0x1, R23.reuse ;  /* 0x00000001001a7824 */ /* 0x140fe200078e0217 */
[C---:B-1----:R-:W-:Y:S01]  /*0a40*/  LOP3.LUT R2, R0.reuse, 0x20, RZ, 0x3c, !PT ;  /* 0x0000002000027812 */ /* 0x042fe200078e3cff */
[C---:B------:R-:W-:Y:S01]  /*0a50*/  IMAD R22, R23.reuse, 0x4, R22 ;  /* 0x0000000417167824 */ /* 0x040fe200078e0216 */
[C---:B------:R-:W-:Y:S01]  /*0a60*/  LOP3.LUT R24, R0.reuse, 0x40, RZ, 0x3c, !PT ;  /* 0x0000004000187812 */ /* 0x040fe200078e3cff */
[C---:B------:R-:W-:Y:S01]  /*0a70*/  IMAD R20, R23.reuse, 0x4, R20 ;  /* 0x0000000417147824 */ /* 0x040fe200078e0214 */
[----:B------:R-:W-:Y:S01]  /*0a80*/  LOP3.LUT R0, R0, 0x60, RZ, 0x3c, !PT ;  /* 0x0000006000007812 */ /* 0x000fe200078e3cff */
[C---:B------:R-:W-:Y:S01]  /*0a90*/  IMAD R19, R23.reuse, 0x4, R4 ;  /* 0x0000000417137824 */ /* 0x040fe200078e0204 */
[----:B------:R-:W-:Y:S01]  /*0aa0*/  IADD3 R25, PT, PT, R2, R23, RZ ;  /* 0x0000001702197210 */ /* 0x000fe20007ffe0ff */
[----:B------:R-:W-:Y:S01]  /*0ab0*/  HFMA2 R2, -RZ, RZ, 0, 0 ;  /* 0x00000000ff027431 */ /* 0x000fe200000001ff */
[----:B------:R-:W-:Y:S01]  /*0ac0*/  LEA R21, R23, R6, 0x2 ;  /* 0x0000000617157211 */ /* 0x000fe200078e10ff */
[----:B------:R-:W-:-:S02]  /*0ad0*/  IMAD.IADD R24, R24, 0x1, R23 ;  /* 0x0000000118187824 */ /* 0x000fc400078e0217 */
[----:B------:R-:W-:-:S07]  /*0ae0*/  IMAD.IADD R23, R0, 0x1, R23 ;  /* 0x0000000100177824 */ /* 0x000fce00078e0217 */
.L_x_18:
[----:B------:R-:W1:Y:S01]  /*0af0*/  S2R R0, SR_CgaCtaId ;  /* 0x0000000000007919 */ /* 0x000e620000008800 */
[----:B------:R-:W-:Y:S01]  /*0b00*/  MOV R3, 0x400 ;  /* 0x0000040000037802 */ /* 0x000fe20000000f00 */
[----:B------:R-:W-:-:S03]  /*0b10*/  UMOV UR5, URZ ;  /* 0x000000ff00057c82 */ /* 0x000fc60008000000 */
[----:B-1----:R-:W-:-:S07]  /*0b20*/  LEA R0, R0, R3, 0x18 ;  /* 0x0000000300007211 */ /* 0x002fce00078ec0ff */
.L_x_17:
[C---:B------:R-:W-:Y:S01]  /*0b30*/  IMAD R6, R9.reuse, 0x8, R0 ;  /* 0x0000000809067824 */ /* 0x040fe200078e0200 */
[C---:B------:R-:W-:Y:S01]  /*0b40*/  ISETP.NE.AND P0, PT, R9.reuse, 0xb, PT ;  /* 0x0000000b0900780c */ /* 0x040fe20003f05270 */
[----:B------:R-:W-:Y:S01]  /*0b50*/  IMAD.U32 R11, R2, -0x80000000, RZ ;  /* 0x80000000020b7824 */ /* 0x000fe200078e00ff */
[----:B------:R-:W-:Y:S01]  /*0b60*/  ULOP3.LUT UP0, URZ, UR5, 0x2, URZ, 0xc0, !UPT ;  /* 0x0000000205ff7892 */ /* 0x000fe2000f80c0ff */
[----:B------:R-:W-:Y:S02]  /*0b70*/  VIADD R5, R9, 0x1 ;  /* 0x0000000109057836 */ /* 0x000fe40000000000 */
[----:B------:R-:W1:Y:S01]  /*0b80*/  SYNCS.PHASECHK.TRANS64.TRYWAIT P1, [R6+URZ+0x37000], R11 ;  /* 0x0370000b060075a7 */ /* 0x000e6200080211ff */
[----:B------:R-:W-:Y:S02]  /*0b90*/  VIADD R4, R6, 0x370c0 ;  /* 0x000370c006047836 */ /* 0x000fe40000000000 */
[----:B------:R-:W-:-:S03]  /*0ba0*/  SEL R5, R5, RZ, P0 ;  /* 0x000000ff05057207 */ /* 0x000fc60000000000 */
[----:B------:R-:W-:Y:S02]  /*0bb0*/  PRMT R4, RZ, 0x654, R4 ;  /* 0x00000654ff047816 */ /* 0x000fe40000000004 */
[----:B------:R-:W-:-:S04]  /*0bc0*/  ISETP.NE.AND P0, PT, R5, RZ, PT ;  /* 0x000000ff0500720c */ /* 0x000fc80003f05270 */
[----:B------:R-:W-:-:S04]  /*0bd0*/  SEL R3, RZ, 0x1, P0 ;  /* 0x00000001ff037807 */ /* 0x000fc80000000000 */
[----:B------:R-:W-:Y:S01]  /*0be0*/  LOP3.LUT R3, R2, R3, RZ, 0x3c, !PT ;  /* 0x0000000302037212 */ /* 0x000fe200078e3cff */
[----:B------:R-:W-:-:S04]  /*0bf0*/  IMAD R2, R5, 0x8, R0 ;  /* 0x0000000805027824 */ /* 0x000fc800078e0200 */
[----:B------:R-:W-:Y:S01]  /*0c00*/  IMAD.U32 R7, R3, -0x80000000, RZ ;  /* 0x8000000003077824 */ /* 0x000fe200078e00ff */
[----:B-1----:R-:W-:Y:S06]  /*0c10*/  @!P1 BRA `(.L_x_14) ;  /* 0x0000003c00ac9947 */ /* 0x002fec0003800000 */
.L_x_55:
[----:B------:R-:W-:Y:S05]  /*0c20*/  BRA.U UP0, `(.L_x_15) ;  /* 0x0000000100747547 */ /* 0x000fea000b800000 */
[----:B-1----:R-:W-:-:S04]  /*0c30*/  LEA R6, R9, R0, 0x9 ;  /* 0x0000000009067211 */ /* 0x002fc800078e48ff */
[-C--:B------:R-:W-:Y:S01]  /*0c40*/  LEA R18, R26, R6.reuse, 0x2 ;  /* 0x000000061a127211 */ /* 0x080fe200078e10ff */
[--C-:B------:R-:W-:Y:S01]  /*0c50*/  IMAD R15, R25, 0x4, R6.reuse ;  /* 0x00000004190f7824 */ /* 0x100fe200078e0206 */
[-C--:B------:R-:W-:Y:S01]  /*0c60*/  LEA R14, R24, R6.reuse, 0x2 ;  /* 0x00000006180e7211 */ /* 0x080fe200078e10ff */
[--C-:B------:R-:W-:Y:S01]  /*0c70*/  IMAD R12, R23, 0x4, R6.reuse ;  /* 0x00000004170c7824 */ /* 0x100fe200078e0206 */
[-C--:B------:R-:W-:Y:S01]  /*0c80*/  LEA R10, R22, R6.reuse, 0x2 ;  /* 0x00000006160a7211 */ /* 0x080fe200078e10ff */
[----:B------:R-:W1:Y:S01]  /*0c90*/  LDS R17, [R18+0x34000] ;  /* 0x0340000012117984 */ /* 0x000e620000000800 */
[--C-:B------:R-:W-:Y:S01]  /*0ca0*/  IMAD R9, R21, 0x4, R6.reuse ;  /* 0x0000000415097824 */ /* 0x100fe200078e0206 */
[----:B------:R-:W-:Y:S01]  /*0cb0*/  LEA R8, R20, R6, 0x2 ;  /* 0x0000000614087211 */ /* 0x000fe200078e10ff */
[----:B------:R-:W-:Y:S01]  /*0cc0*/  IMAD R6, R19, 0x4, R6 ;  /* 0x0000000413067824 */ /* 0x000fe200078e0206 */
[----:B------:R-:W2:Y:S04]  /*0cd0*/  LDS R16, [R15+0x34000] ;  /* 0x034000000f107984 */ /* 0x000ea80000000800 */
[----:B------:R-:W3:Y:S04]  /*0ce0*/  LDS R13, [R14+0x34000] ;  /* 0x034000000e0d7984 */ /* 0x000ee80000000800 */
[----:B------:R-:W4:Y:S01]  /*0cf0*/  LDS R11, [R12+0x34000] ;  /* 0x034000000c0b7984 */ /* 0x000f220000000800 */
[----:B------:R-:W-:-:S03]  /*0d00*/  NOP ;  /* 0x0000000000007918 */ /* 0x000fc60000000000 */
[----:B-1----:R-:W-:Y:S04]  /*0d10*/  STS [R10+0x34000], R17 ;  /* 0x034000110a007388 */ /* 0x002fe80000000800 */
[----:B--2---:R-:W-:Y:S04]  /*0d20*/  STS [R9+0x34000], R16 ;  /* 0x0340001009007388 */ /* 0x004fe80000000800 */
[----:B---3--:R-:W-:Y:S04]  /*0d30*/  STS [R8+0x34000], R13 ;  /* 0x0340000d08007388 */ /* 0x008fe80000000800 */
[----:B----4-:R-:W-:Y:S04]  /*0d40*/  STS [R6+0x34000], R11 ;  /* 0x0340000b06007388 */ /* 0x010fe80000000800 */
[----:B------:R-:W1:Y:S04]  /*0d50*/  LDS R27, [R18+0x35800] ;  /* 0x03580000121b7984 */ /* 0x000e680000000800 */
[----:B------:R-:W2:Y:S04]  /*0d60*/  LDS R28, [R15+0x35800] ;  /* 0x035800000f1c7984 */ /* 0x000ea80000000800 */
[----:B------:R-:W3:Y:S04]  /*0d70*/  LDS R29, [R14+0x35800] ;  /* 0x035800000e1d7984 */ /* 0x000ee80000000800 */
[----:B------:R-:W4:Y:S01]  /*0d80*/  LDS R31, [R12+0x35800] ;  /* 0x035800000c1f7984 */ /* 0x000f220000000800 */
[----:B------:R-:W-:-:S03]  /*0d90*/  NOP ;  /* 0x0000000000007918 */ /* 0x000fc60000000000 */
[----:B-1----:R5:W-:Y:S04]  /*0da0*/  STS [R10+0x35800], R27 ;  /* 0x0358001b0a007388 */ /* 0x002be80000000800 */
[----:B--2---:R5:W-:Y:S04]  /*0db0*/  STS [R9+0x35800], R28 ;  /* 0x0358001c09007388 */ /* 0x004be80000000800 */
[----:B---3--:R5:W-:Y:S04]  /*0dc0*/  STS [R8+0x35800], R29 ;  /* 0x0358001d08007388 */ /* 0x008be80000000800 */
[----:B----4-:R5:W-:Y:S01]  /*0dd0*/  STS [R6+0x35800], R31 ;  /* 0x0358001f06007388 */ /* 0x010be20000000800 */
[----:B------:R1:W-:Y:S06]  /*0de0*/  MEMBAR.ALL.CTA ;  /* 0x0000000000007992 */ /* 0x0003ec0000008000 */
[----:B-1----:R-:W2:Y:S02]  /*0df0*/  FENCE.VIEW.ASYNC.S ;  /* 0x00000000000073c6 */ /* 0x002ea40000000000 */
.L_x_15:
[----:B--2---:R2:W-:Y:S01]  /*0e00*/  SYNCS.ARRIVE.TRANS64.RED.A1T0 RZ, [R4+URZ], RZ ;  /* 0x000000ff04ff79a7 */ /* 0x0045e200081004ff */
[----:B------:R-:W3:Y:S02]  /*0e10*/  SYNCS.PHASECHK.TRANS64.TRYWAIT P0, [R2+URZ+0x37000], R7 ;  /* 0x03700007020075a7 */ /* 0x000ee400080011ff */
[----:B--23--:R-:W-:Y:S05]  /*0e20*/  @!P0 BRA `(.L_x_16) ;  /* 0x0000003c00408947 */ /* 0x00cfea0003800000 */
.L_x_57:
[C---:B------:R-:W-:Y:S01]  /*0e30*/  ISETP.NE.AND P0, PT, R5.reuse, 0xb, PT ;  /* 0x0000000b0500780c */ /* 0x040fe20003f05270 */
[----:B------:R-:W-:Y:S01]  /*0e40*/  VIADD R5, R5, 0x1 ;  /* 0x0000000105057836 */ /* 0x000fe20000000000 */
[----:B------:R-:W-:Y:S01]  /*0e50*/  UIADD3 UR5, UPT, UPT, UR5, 0x2, URZ ;  /* 0x0000000205057890 */ /* 0x000fe2000fffe0ff */
[----:B-1----:R-:W-:-:S03]  /*0e60*/  VIADD R2, R2, 0x370c0 ;  /* 0x000370c002027836 */ /* 0x002fc60000000000 */
[----:B-----5:R-:W-:Y:S01]  /*0e70*/  SEL R9, R5, RZ, P0 ;  /* 0x000000ff05097207 */ /* 0x020fe20000000000 */
[----:B------:R-:W-:Y:S01]  /*0e80*/  UISETP.NE.AND UP0, UPT, UR5, 0x10, UPT ;  /* 0x000000100500788c */ /* 0x000fe2000bf05270 */
[----:B------:R-:W-:Y:S02]  /*0e90*/  PRMT R2, RZ, 0x654, R2 ;  /* 0x00000654ff027816 */ /* 0x000fe40000000002 */
[----:B------:R-:W-:Y:S02]  /*0ea0*/  ISETP.NE.AND P0, PT, R9, RZ, PT ;  /* 0x000000ff0900720c */ /* 0x000fe40003f05270 */
[----:B------:R1:W-:Y:S02]  /*0eb0*/  SYNCS.ARRIVE.TRANS64.RED.A1T0 RZ, [R2+URZ], RZ ;  /* 0x000000ff02ff79a7 */ /* 0x0003e400081004ff */
[----:B-1----:R-:W-:-:S04]  /*0ec0*/  SEL R2, RZ, 0x1, P0 ;  /* 0x00000001ff027807 */ /* 0x002fc80000000000 */
[----:B------:R-:W-:Y:S01]  /*0ed0*/  LOP3.LUT R2, R3, R2, RZ, 0x3c, !PT ;  /* 0x0000000203027212 */ /* 0x000fe200078e3cff */
[----:B------:R-:W-:Y:S06]  /*0ee0*/  BRA.U UP0, `(.L_x_17) ;  /* 0xfffffffd00107547 */ /* 0x000fec000b83ffff */
[----:B------:R-:W-:-:S04]  /*0ef0*/  UIADD3 UR6, UPT, UPT, UR6, 0x1, URZ ;  /* 0x0000000106067890 */ /* 0x000fc8000fffe0ff */
[----:B------:R-:W-:-:S06]  /*0f00*/  UIMAD UR5, UR6, 0x70, UR4 ;  /* 0x00000070060578a4 */ /* 0x000fcc000f8e0204 */
[----:B------:R-:W-:-:S13]  /*0f10*/  ISETP.LE.U32.AND P0, PT, R33, UR5, PT ;  /* 0x0000000521007c0c */ /* 0x000fda000bf03070 */
[----:B------:R-:W-:Y:S05]  /*0f20*/  @P0 EXIT ;  /* 0x000000000000094d */ /* 0x000fea0003800000 */
[----:B------:R-:W-:Y:S05]  /*0f30*/  BRA `(.L_x_18) ;  /* 0xfffffff800ec7947 */ /* 0x000fea000383ffff */
.L_x_12:
[----:B--2---:R-:W-:-:S09]  /*0f40*/  UISETP.NE.AND UP0, UPT, UR4, URZ, UPT ;  /* 0x000000ff0400728c */ /* 0x004fd2000bf05270 */
[----:B------:R-:W-:Y:S05]  /*0f50*/  BRA.U UP0, `(.L_x_13) ;  /* 0x0000002d00c87547 */ /* 0x000fea000b800000 */
[----:B------:R-:W2:Y:S01]  /*0f60*/  S2UR UR8, SR_CTAID.X ;  /* 0x00000000000879c3 */ /* 0x000ea20000002500 */
[----:B------:R-:W-:Y:S01]  /*0f70*/  UMOV UR9, 0x400 ;  /* 0x0000040000097882 */ /* 0x000fe20000000000 */
[----:B------:R-:W-:Y:S01]  /*0f80*/  ISETP.GE.U32.AND P1, PT, R23, 0xc, PT ;  /* 0x0000000c1700780c */ /* 0x000fe20003f26070 */
[----:B------:R-:W-:-:S04]  /*0f90*/  ULEA UR9, UR4, UR9, 0x18 ;  /* 0x0000000904097291 */ /* 0x000fc8000f8ec0ff */
[----:B------:R-:W-:Y:S02]  /*0fa0*/  UIADD3 UR5, UPT, UPT, UR9, 0x4000, URZ ;  /* 0x0000400009057890 */ /* 0x000fe4000fffe0ff */
[----:B------:R-:W-:Y:S02]  /*0fb0*/  UIADD3 UR4, UPT, UPT, UR9, 0x1c000, URZ ;  /* 0x0001c00009047890 */ /* 0x000fe4000fffe0ff */
[----:B------:R-:W-:Y:S02]  /*0fc0*/  USHF.R.U32.HI UR5, URZ, 0x4, UR5 ;  /* 0x00000004ff057899 */ /* 0x000fe40008011605 */
[----:B------:R-:W-:Y:S02]  /*0fd0*/  USHF.R.U32.HI UR4, URZ, 0x4, UR4 ;  /* 0x00000004ff047899 */ /* 0x000fe40008011604 */
[----:B------:R-:W-:Y:S02]  /*0fe0*/  ULOP3.LUT UR5, UR5, 0x3fc0, URZ, 0xc0, !UPT ;  /* 0x00003fc005057892 */ /* 0x000fe4000f8ec0ff */
[----:B------:R-:W-:Y:S01]  /*0ff0*/  ULOP3.LUT UR4, UR4, 0x3fc0, URZ, 0xc0, !UPT ;  /* 0x00003fc004047892 */ /* 0x000fe2000f8ec0ff */
[----:B--2---:R-:W-:-:S13]  /*1000*/  ISETP.LE.U32.AND P0, PT, R33, UR8, PT ;  /* 0x0000000821007c0c */ /* 0x004fda000bf03070 */
[----:B------:R-:W-:Y:S05]  /*1010*/  @P0 EXIT ;  /* 0x000000000000094d */ /* 0x000fea0003800000 */
[C---:B------:R-:W-:Y:S01]  /*1020*/  LEA R8, R23.reuse, UR5, 0x9 ;  /* 0x0000000517087c11 */ /* 0x040fe2000f8e48ff */
[----:B------:R-:W-:Y:S01]  /*1030*/  IMAD.MOV.U32 R3, RZ, RZ, RZ ;  /* 0x000000ffff037224 */ /* 0x000fe200078e00ff */
[----:B------:R-:W-:Y:S01]  /*1040*/  LEA R7, R23, UR4, 0x9 ;  /* 0x0000000417077c11 */ /* 0x000fe2000f8e48ff */
[----:B------:R-:W-:Y:S01]  /*1050*/  UMOV UR19, URZ ;  /* 0x000000ff00137c82 */ /* 0x000fe20008000000 */
[----:B------:R-:W-:Y:S01]  /*1060*/  SEL R8, R8, RZ, !P1 ;  /* 0x000000ff08087207 */ /* 0x000fe20004800000 */
[----:B------:R-:W-:Y:S01]  /*1070*/  UMOV UR11, URZ ;  /* 0x000000ff000b7c82 */ /* 0x000fe20008000000 */
[----:B------:R-:W-:Y:S01]  /*1080*/  SEL R7, R7, RZ, !P1 ;  /* 0x000000ff07077207 */ /* 0x000fe20004800000 */
[----:B------:R-:W-:Y:S01]  /*1090*/  UMOV UR6, 0x80 ;  /* 0x0000008000067882 */ /* 0x000fe20000000000 */
[----:B------:R-:W-:Y:S01]  /*10a0*/  UMOV UR7, 0x84 ;  /* 0x0000008400077882 */ /* 0x000fe20000000000 */
[----:B------:R-:W-:Y:S01]  /*10b0*/  UMOV UR4, 0x80 ;  /* 0x0000008000047882 */ /* 0x000fe20000000000 */
[----:B------:R-:W-:-:S05]  /*10c0*/  UMOV UR5, 0x84 ;  /* 0x0000008400057882 */ /* 0x000fca0000000000 */
.L_x_25:
[----:B------:R-:W-:Y:S01]  /*10d0*/  USHF.R.U32.HI UR14, URZ, 0x1, UR19 ;  /* 0x00000001ff0e7899 */ /* 0x000fe20008011613 */
[----:B------:R-:W-:Y:S01]  /*10e0*/  HFMA2 R6, -RZ, RZ, 0, 5.9604644775390625e-08 ;  /* 0x00000001ff067431 */ /* 0x000fe200000001ff */
[----:B------:R-:W-:Y:S02]  /*10f0*/  USHF.L.U32 UR10, UR19, 0x3, URZ ;  /* 0x00000003130a7899 */ /* 0x000fe400080006ff */
[----:B------:R-:W-:Y:S02]  /*1100*/  ULOP3.LUT UR14, UR14, 0x1, URZ, 0xc, !UPT ;  /* 0x000000010e0e7892 */ /* 0x000fe4000f8e0cff */
[----:B------:R-:W-:Y:S02]  /*1110*/  ULOP3.LUT UR10, UR10, 0x8, URZ, 0xc0, !UPT ;  /* 0x000000080a0a7892 */ /* 0x000fe4000f8ec0ff */
[----:B------:R-:W-:Y:S02]  /*1120*/  USHF.L.U32 UR14, UR14, 0x1f, URZ ;  /* 0x0000001f0e0e7899 */ /* 0x000fe400080006ff */
[----:B------:R-:W-:-:S02]  /*1130*/  USHF.L.U32 UR13, UR19, 0x6, URZ ;  /* 0x00000006130d7899 */ /* 0x000fc400080006ff */
[----:B------:R-:W-:Y:S01]  /*1140*/  MOV R0, UR10 ;  /* 0x0000000a00007c02 */ /* 0x000fe20008000f00 */
[----:B------:R-:W-:Y:S01]  /*1150*/  UIADD3 UR10, UPT, UPT, UR9, UR10, URZ ;  /* 0x0000000a090a7290 */ /* 0x000fe2000fffe0ff */
[----:B-1----:R-:W-:Y:S01]  /*1160*/  MOV R5, UR14 ;  /* 0x0000000e00057c02 */ /* 0x002fe20008000f00 */
[----:B------:R-:W-:Y:S02]  /*1170*/  ULOP3.LUT UR13, UR13, 0x40, URZ, 0xc0, !UPT ;  /* 0x000000400d0d7892 */ /* 0x000fe4000f8ec0ff */
[----:B------:R-:W-:Y:S01]  /*1180*/  UIADD3 UR12, UPT, UPT, UR10, 0x37120, URZ ;  /* 0x000371200a0c7890 */ /* 0x000fe2000fffe0ff */
[----:B------:R-:W1:Y:S02]  /*1190*/  SYNCS.PHASECHK.TRANS64.TRYWAIT P0, [R0+UR9+0x37130], R5 ;  /* 0x03713005000075a7 */ /* 0x000e640008001109 */
[----:B-1----:R-:W-:Y:S09]  /*11a0*/  @!P0 BRA `(.L_x_19) ;  /* 0x0000003800788947 */ /* 0x002ff20003800000 */
.L_x_59:
[----:B------:R-:W-:Y:S01]  /*11b0*/  NOP ;  /* 0x0000000000007918 */ /* 0x000fe20000000000 */
[----:B------:R-:W-:Y:S01]  /*11c0*/  UMOV UR18, 0xe ;  /* 0x0000000e00127882 */ /* 0x000fe20000000000 */
[----:B------:R-:W-:-:S05]  /*11d0*/  UMOV UR17, 0xfffffff0 ;  /* 0xfffffff000117882 */ /* 0x000fca0000000000 */
.L_x_24:
[----:B-1----:R-:W-:Y:S01]  /*11e0*/  ULEA UR14, UR11, UR9, 0x3 ;  /* 0x000000090b0e7291 */ /* 0x002fe2000f8e18ff */
[----:B-1----:R-:W-:Y:S01]  /*11f0*/  SHF.L.U32 R5, R3, 0x1f, RZ ;  /* 0x0000001f03057819 */ /* 0x002fe200000006ff */
[----:B------:R-:W-:Y:S01]  /*1200*/  UIADD3 UR15, UPT, UPT, UR17, 0x10, URZ ;  /* 0x00000010110f7890 */ /* 0x000fe2000fffe0ff */
[----:B------:R-:W-:Y:S03]  /*1210*/  MOV R0, UR11 ;  /* 0x0000000b00007c02 */ /* 0x000fe60008000f00 */
[----:B------:R-:W-:Y:S03]  /*1220*/  ULOP3.LUT UP0, UR15, UR15, 0x2, URZ, 0xc0, !UPT ;  /* 0x000000020f0f7892 */ /* 0x000fe6000f80c0ff */
[----:B------:R-:W1:Y:S02]  /*1230*/  SYNCS.PHASECHK.TRANS64.TRYWAIT P0, [UR14+0x370c0], R5 ;  /* 0x0370c005ff0075a7 */ /* 0x000e64000800110e */
[----:B-12---:R-:W-:Y:S07]  /*1240*/  @!P0 BRA `(.L_x_20) ;  /* 0x0000003800708947 */ /* 0x006fee0003800000 */
.L_x_61:
[----:B------:R-:W-:Y:S01]  /*1250*/  NOP ;  /* 0x0000000000007918 */ /* 0x000fe20000000000 */
[----:B------:R-:W-:Y:S05]  /*1260*/  BRA.U UP0, `(.L_x_21) ;  /* 0x0000000100307547 */ /* 0x000fea000b800000 */
[----:B------:R-:W-:Y:S01]  /*1270*/  ULEA UR10, UR11, UR9, 0x9 ;  /* 0x000000090b0a7291 */ /* 0x000fe2000f8e48ff */
[----:B------:R-:W-:Y:S01]  /*1280*/  UMOV UR21, 0x4008 ;  /* 0x0000400800157882 */ /* 0x000fe20000000000 */
[----:B------:R-:W-:Y:S02]  /*1290*/  UMOV UR23, 0x4008 ;  /* 0x0000400800177882 */ /* 0x000fe40000000000 */
[----:B------:R-:W-:Y:S02]  /*12a0*/  UIADD3 UR16, UPT, UPT, UR10, 0x34000, URZ ;  /* 0x000340000a107890 */ /* 0x000fe4000fffe0ff */
[----:B------:R-:W-:Y:S02]  /*12b0*/  UIADD3 UR10, UPT, UPT, UR10, 0x35800, URZ ;  /* 0x000358000a0a7890 */ /* 0x000fe4000fffe0ff */
[----:B------:R-:W-:Y:S02]  /*12c0*/  USHF.R.U32.HI UR16, URZ, 0x4, UR16 ;  /* 0x00000004ff107899 */ /* 0x000fe40008011610 */
[----:B------:R-:W-:Y:S02]  /*12d0*/  USHF.R.U32.HI UR10, URZ, 0x4, UR10 ;  /* 0x00000004ff0a7899 */ /* 0x000fe4000801160a */
[----:B------:R-:W-:Y:S02]  /*12e0*/  ULOP3.LUT UR20, UR16, 0x3fe0, URZ, 0xc0, !UPT ;  /* 0x00003fe010147892 */ /* 0x000fe4000f8ec0ff */
[----:B------:R-:W-:Y:S07]  /*12f0*/  ULOP3.LUT UR22, UR10, 0x3fe0, URZ, 0xc0, !UPT ;  /* 0x00003fe00a167892 */ /* 0x000fee000f8ec0ff */
[----:B------:R2:W-:Y:S02]  /*1300*/  UTCCP.T.S.4x32dp128bit tmem[0x80], gdesc[UR20] ;  /* 0x00008014ff0079e7 */ /* 0x0005e40009100000 */
[----:B------:R2:W-:Y:S01]  /*1310*/  UTCCP.T.S.4x32dp128bit tmem[0x84], gdesc[UR22] ;  /* 0x00008416ff0079e7 */ /* 0x0005e20009100000 */
[----:B------:R-:W-:Y:S02]  /*1320*/  NOP ;  /* 0x0000000000007918 */ /* 0x000fe40000000000 */
.L_x_21:
[----:B------:R-:W-:Y:S01]  /*1330*/  UISETP.NE.AND UP0, UPT, UR11, 0xb, UPT ;  /* 0x0000000b0b00788c */ /* 0x000fe2000bf05270 */
[----:B-1----:R-:W-:Y:S01]  /*1340*/  SHFL.IDX PT, R2, R8, R0, 0x1f ;  /* 0x00001f0008027589 */ /* 0x002fe200000e0000 */
[----:B------:R-:W-:Y:S01]  /*1350*/  UIADD3 UR11, UPT, UPT, UR11, 0x1, URZ ;  /* 0x000000010b0b7890 */ /* 0x000fe2000fffe0ff */
[----:B------:R-:W-:Y:S03]  /*1360*/  NOP ;  /* 0x0000000000007918 */ /* 0x000fe60000000000 */
[----:B------:R-:W-:Y:S03]  /*1370*/  USEL UR11, UR11, URZ, UP0 ;  /* 0x000000ff0b0b7287 */ /* 0x000fe60008000000 */
[----:B------:R-:W1:Y:S01]  /*1380*/  SHFL.IDX PT, R4, R7, R0, 0x1f ;  /* 0x00001f0007047589 */ /* 0x000e6200000e0000 */
[----:B------:R-:W-:Y:S02]  /*1390*/  USHF.L.U32 UR16, UR15, 0x4, URZ ;  /* 0x000000040f107899 */ /* 0x000fe400080006ff */
[----:B------:R-:W-:Y:S02]  /*13a0*/  ULEA UR10, UR11, UR9, 0x3 ;  /* 0x000000090b0a7291 */ /* 0x000fe4000f8e18ff */
[----:B------:R-:W-:Y:S01]  /*13b0*/  ULEA UR15, UR15, 0x890, 0xd ;  /* 0x000008900f0f7891 */ /* 0x000fe2000f8e68ff */
[----:B------:R-:W-:Y:S01]  /*13c0*/  ISETP.NE.AND P0, PT, RZ, UR11, PT ;  /* 0x0000000bff007c0c */ /* 0x000fe2000bf05270 */
[----:B------:R-:W-:Y:S01]  /*13d0*/  UISETP.NE.AND UP0, UPT, UR17, -0x10, UPT ;  /* 0xfffffff01100788c */ /* 0x000fe2000bf05270 */
[----:B------:R-:W-:Y:S01]  /*13e0*/  IMAD.U32 R9, RZ, RZ, UR11 ;  /* 0x0000000bff097e24 */ /* 0x000fe2000f8e00ff */
[----:B------:R-:W-:Y:S02]  /*13f0*/  UPRMT UR29, UR16, 0x5410, UR15 ;  /* 0x00005410101d7896 */ /* 0x000fe4000800000f */
[----:B------:R-:W-:Y:S01]  /*1400*/  UIADD3 UR14, UPT, UPT, UR14, 0x37060, URZ ;  /* 0x000370600e0e7890 */ /* 0x000fe2000fffe0ff */
[----:B------:R-:W-:Y:S01]  /*1410*/  UMOV UR28, URZ ;  /* 0x000000ff001c7c82 */ /* 0x000fe20008000000 */
[----:B--2---:R-:W-:Y:S01]  /*1420*/  UMOV UR23, 0x40004040 ;  /* 0x4000404000177882 */ /* 0x004fe20000000000 */
[----:B------:R-:W-:Y:S01]  /*1430*/  UMOV UR21, 0x40004040 ;  /* 0x4000404000157882 */ /* 0x000fe20000000000 */
[----:B------:R-:W-:Y:S01]  /*1440*/  UMOV UR27, 0x40004040 ;  /* 0x40004040001b7882 */ /* 0x000fe20000000000 */
[----:B------:R-:W-:Y:S01]  /*1450*/  UMOV UR25, 0x40004040 ;  /* 0x4000404000197882 */ /* 0x000fe20000000000 */
[----:B------:R-:W-:Y:S01]  /*1460*/  UMOV UR33, 0x40004040 ;  /* 0x4000404000217882 */ /* 0x000fe20000000000 */
[----:B------:R-:W-:Y:S01]  /*1470*/  UMOV UR31, 0x40004040 ;  /* 0x40004040001f7882 */ /* 0x000fe20000000000 */
[----:B------:R-:W-:Y:S01]  /*1480*/  UMOV UR37, 0x40004040 ;  /* 0x4000404000257882 */ /* 0x000fe20000000000 */
[----:B------:R-:W-:Y:S01]  /*1490*/  UMOV UR35, 0x40004040 ;  /* 0x4000404000237882 */ /* 0x000fe20000000000 */
[----:B-1----:R-:W-:Y:S02]  /*14a0*/  R2UR UR20, R4 ;  /* 0x00000000041472ca */ /* 0x002fe400000e0000 */
[----:B------:R-:W-:Y:S02]  /*14b0*/  R2UR UR22, R2 ;  /* 0x00000000021672ca */ /* 0x000fe400000e0000 */
[----:B------:R-:W-:Y:S04]  /*14c0*/  SEL R0, RZ, 0x1, P0 ;  /* 0x00000001ff007807 */ /* 0x000fe80000000000 */
[----:B------:R-:W-:Y:S05]  /*14d0*/  LOP3.LUT R3, R3, R0, RZ, 0x3c, !PT ;  /* 0x0000000003037212 */ /* 0x000fea00078e3cff */
[----:B------:R-:W-:Y:S01]  /*14e0*/  UIADD3 UR24, UPT, UPT, UR20, 0x2, URZ ;  /* 0x0000000214187890 */ /* 0x000fe2000fffe0ff */
[----:B------:R-:W-:Y:S01]  /*14f0*/  IMAD.U32 R5, R3, -0x80000000, RZ ;  /* 0x8000000003057824 */ /* 0x000fe200078e00ff */
[----:B------:R-:W-:Y:S01]  /*1500*/  UIADD3 UR26, UPT, UPT, UR22, 0x2, URZ ;  /* 0x00000002161a7890 */ /* 0x000fe2000fffe0ff */
[----:B------:R1:W-:Y:S01]  /*1510*/  UTCQMMA gdesc[UR22], gdesc[UR20], tmem[UR13], tmem[UR28], idesc[UR29], tmem[UR6], UP0 ;  /* 0x00061c1416007dea */ /* 0x0003e2000800030d */
[----:B------:R-:W-:Y:S02]  /*1520*/  UIADD3 UR32, UPT, UPT, UR22, 0x4, URZ ;  /* 0x0000000416207890 */ /* 0x000fe4000fffe0ff */
[----:B------:R-:W-:Y:S02]  /*1530*/  UIADD3 UR30, UPT, UPT, UR20, 0x4, URZ ;  /* 0x00000004141e7890 */ /* 0x000fe4000fffe0ff */
[----:B------:R-:W-:Y:S02]  /*1540*/  UIADD3 UR36, UPT, UPT, UR22, 0x6, URZ ;  /* 0x0000000616247890 */ /* 0x000fe4000fffe0ff */
[----:B------:R-:W-:Y:S01]  /*1550*/  UIADD3 UR34, UPT, UPT, UR20, 0x6, URZ ;  /* 0x0000000614227890 */ /* 0x000fe2000fffe0ff */
[----:B------:R1:W-:Y:S04]  /*1560*/  UTCQMMA gdesc[UR26], gdesc[UR24], tmem[UR13], tmem[UR28], idesc[UR29], tmem[UR6], UPT ;  /* 0x00061c181a007dea */ /* 0x0003e8000b80030d */
[----:B------:R1:W-:Y:S04]  /*1570*/  UTCQMMA gdesc[UR32], gdesc[UR30], tmem[UR13], tmem[UR28], idesc[UR29], tmem[UR6], UPT ;  /* 0x00061c1e20007dea */ /* 0x0003e8000b80030d */
[----:B------:R1:W-:Y:S01]  /*1580*/  UTCQMMA gdesc[UR36], gdesc[UR34], tmem[UR13], tmem[UR28], idesc[UR29], tmem[UR6], UPT ;  /* 0x00061c2224007dea */ /* 0x0003e2000b80030d */
[----:B------:R1:W-:Y:S01]  /*1590*/  UTCBAR [UR14], URZ ;  /* 0x000000ff0e0073e9 */ /* 0x0003e200080000ff */
[----:B------:R-:W2:Y:S02]  /*15a0*/  SYNCS.PHASECHK.TRANS64.TRYWAIT P0, [UR10+0x370c0], R5 ;  /* 0x0370c005ff0075a7 */ /* 0x000ea4000800110a */
[----:B-12---:R-:W-:Y:S05]  /*15b0*/  @!P0 BRA `(.L_x_22) ;  /* 0x0000003400b08947 */ /* 0x006fea0003800000 */
.L_x_63:
[----:B------:R-:W-:Y:S01]  /*15c0*/  ELECT P0, URZ, PT ;  /* 0x0000000000ff782f */ /* 0x000fe20003800000 */
[----:B------:R-:W-:Y:S01]  /*15d0*/  SHFL.IDX PT, R2, R8, R9, 0x1f ;  /* 0x00001f0908027589 */ /* 0x000fe200000e0000 */
[----:B------:R-:W-:Y:S02]  /*15e0*/  UIADD3 UR10, UPT, UPT, UR10, 0x37060, URZ ;  /* 0x000370600a0a7890 */ /* 0x000fe4000fffe0ff */
[----:B------:R-:W-:Y:S05]  /*15f0*/  UISETP.NE.AND UP0, UPT, UR17, -0x2, UPT ;  /* 0xfffffffe1100788c */ /* 0x000fea000bf05270 */
[----:B-1----:R-:W1:Y:S01]  /*1600*/  SHFL.IDX PT, R0, R7, R9, 0x1f ;  /* 0x00001f0907007589 */ /* 0x002e6200000e0000 */
[----:B------:R-:W-:Y:S01]  /*1610*/  NOP ;  /* 0x0000000000007918 */ /* 0x000fe20000000000 */
[----:B------:R-:W-:Y:S02]  /*1620*/  NOP ;  /* 0x0000000000007918 */ /* 0x000fe40000000000 */
[C---:B------:R-:W-:Y:S01]  /*1630*/  @P0 IMAD.SHL.U32 R4, R6.reuse, 0x2000, RZ ;  /* 0x0000200006040824 */ /* 0x040fe200078e00ff */
[----:B------:R-:W-:Y:S01]  /*1640*/  UMOV UR21, 0x40004040 ;  /* 0x4000404000157882 */ /* 0x000fe20000000000 */
[----:B------:R-:W-:Y:S01]  /*1650*/  @P0 IMAD.SHL.U32 R5, R6, 0x10, RZ ;  /* 0x0000001006050824 */ /* 0x000fe200078e00ff */
[----:B------:R-:W-:Y:S01]  /*1660*/  UMOV UR27, 0x40004040 ;  /* 0x40004040001b7882 */ /* 0x000fe20000000000 */
[----:B------:R-:W-:Y:S01]  /*1670*/  UMOV UR25, 0x40004040 ;  /* 0x4000404000197882 */ /* 0x000fe20000000000 */
[----:B------:R-:W-:Y:S01]  /*1680*/  @P0 LOP3.LUT R4, R4, 0x6000, RZ, 0xc0, !PT ;  /* 0x0000600004040812 */ /* 0x000fe200078ec0ff */
[----:B------:R-:W-:Y:S01]  /*1690*/  UMOV UR31, 0x40004040 ;  /* 0x40004040001f7882 */ /* 0x000fe20000000000 */
[----:B------:R-:W-:Y:S01]  /*16a0*/  @P0 LOP3.LUT R5, R5, 0x30, RZ, 0xc0, !PT ;  /* 0x0000003005050812 */ /* 0x000fe200078ec0ff */
[----:B------:R-:W-:Y:S01]  /*16b0*/  UMOV UR29, 0x40004040 ;  /* 0x40004040001d7882 */ /* 0x000fe20000000000 */
[----:B------:R-:W-:Y:S01]  /*16c0*/  @P0 LOP3.LUT R4, R4, 0x890, RZ, 0xfc, !PT ;  /* 0x0000089004040812 */ /* 0x000fe200078efcff */
[----:B------:R-:W-:Y:S01]  /*16d0*/  UMOV UR35, 0x40004040 ;  /* 0x4000404000237882 */ /* 0x000fe20000000000 */
[----:B------:R-:W-:Y:S02]  /*16e0*/  UMOV UR33, 0x40004040 ;  /* 0x4000404000217882 */ /* 0x000fe40000000000 */
[----:B------:R-:W-:Y:S02]  /*16f0*/  @P0 PRMT R4, R5, 0x5410, R4 ;  /* 0x0000541005040816 */ /* 0x000fe40000000004 */
[----:B-1----:R-:W-:Y:S02]  /*1700*/  R2UR UR14, R0 ;  /* 0x00000000000e72ca */ /* 0x002fe400000e0000 */
[----:B------:R-:W-:Y:S01]  /*1710*/  @P0 R2UR UR15, R4 ;  /* 0x00000000040f02ca */ /* 0x000fe200000e0000 */
[----:B------:R-:W-:Y:S01]  /*1720*/  @P0 IMAD.MOV.U32 R4, RZ, RZ, RZ ;  /* 0x000000ffff040224 */ /* 0x000fe200078e00ff */
[----:B------:R-:W-:Y:S04]  /*1730*/  R2UR UR20, R2 ;  /* 0x00000000021472ca */ /* 0x000fe800000e0000 */
[----:B------:R-:W-:Y:S05]  /*1740*/  @P0 R2UR UR22, R4 ;  /* 0x00000000041602ca */ /* 0x000fea00000e0000 */
[----:B------:R-:W-:Y:S02]  /*1750*/  UIADD3 UR24, UPT, UPT, UR14, 0x2, URZ ;  /* 0x000000020e187890 */ /* 0x000fe4000fffe0ff */
[----:B------:R-:W-:Y:S01]  /*1760*/  UIADD3 UR28, UPT, UPT, UR14, 0x4, URZ ;  /* 0x000000040e1c7890 */ /* 0x000fe2000fffe0ff */
[----:B------:R-:W-:Y:S01]  /*1770*/  IMAD.U32 R5, RZ, RZ, UR15 ;  /* 0x0000000fff057e24 */ /* 0x000fe2000f8e00ff */
[----:B------:R-:W-:Y:S02]  /*1780*/  UIADD3 UR26, UPT, UPT, UR20, 0x2, URZ ;  /* 0x00000002141a7890 */ /* 0x000fe4000fffe0ff */
[----:B------:R-:W-:Y:S02]  /*1790*/  UIADD3 UR30, UPT, UPT, UR20, 0x4, URZ ;  /* 0x00000004141e7890 */ /* 0x000fe4000fffe0ff */
[----:B------:R-:W-:Y:S01]  /*17a0*/  UIADD3 UR34, UPT, UPT, UR20, 0x6, URZ ;  /* 0x0000000614227890 */ /* 0x000fe2000fffe0ff */
[----:B------:R-:W-:Y:S01]  /*17b0*/  @P0 R2UR UR23, R5 ;  /* 0x00000000051702ca */ /* 0x000fe200000e0000 */
[----:B------:R-:W-:Y:S01]  /*17c0*/  UIADD3 UR32, UPT, UPT, UR14, 0x6, URZ ;  /* 0x000000060e207890 */ /* 0x000fe2000fffe0ff */
[----:B------:R-:W-:Y:S11]  /*17d0*/  UMOV UR15, 0x40004040 ;  /* 0x40004040000f7882 */ /* 0x000ff60000000000 */
[----:B------:R1:W-:Y:S01]  /*17e0*/  UTCQMMA gdesc[UR20], gdesc[UR14], tmem[UR13], tmem[UR22], idesc[UR23], tmem[UR4], UPT ;  /* 0x0004160e14007dea */ /* 0x0003e2000b80030d */
[----:B------:R1:W-:Y:S01]  /*17f0*/  UTCQMMA gdesc[UR26], gdesc[UR24], tmem[UR13], tmem[UR22], idesc[UR23], tmem[UR4], UPT ;  /* 0x000416181a007dea */ /* 0x0003e2000b80030d */
[----:B------:R1:W-:Y:S01]  /*1800*/  UTCQMMA gdesc[UR30], gdesc[UR28], tmem[UR13], tmem[UR22], idesc[UR23], tmem[UR4], UPT ;  /* 0x0004161c1e007dea */ /* 0x0003e2000b80030d */
[----:B------:R1:W-:Y:S01]  /*1810*/  UTCQMMA gdesc[UR34], gdesc[UR32], tmem[UR13], tmem[UR22], idesc[UR23], tmem[UR4], UPT ;  /* 0x0004162022007dea */ /* 0x0003e2000b80030d */
[----:B------:R1:W-:Y:S01]  /*1820*/  UTCBAR [UR10], URZ ;  /* 0x000000ff0a0073e9 */ /* 0x0003e200080000ff */
[----:B------:R-:W-:Y:S05]  /*1830*/  BRA.U UP0, `(.L_x_23) ;  /* 0x0000000100087547 */ /* 0x000fea000b800000 */
[----:B------:R2:W-:Y:S01]  /*1840*/  UTCBAR [UR12], URZ ;  /* 0x000000ff0c0073e9 */ /* 0x0005e200080000ff */
[----:B------:R-:W-:Y:S01]  /*1850*/  NOP ;  /* 0x0000000000007918 */ /* 0x000fe20000000000 */
.L_x_23:
[----:B------:R-:W-:Y:S01]  /*1860*/  UISETP.NE.AND UP0, UPT, UR11, 0xb, UPT ;  /* 0x0000000b0b00788c */ /* 0x000fe2000bf05270 */
[----:B------:R-:W-:Y:S01]  /*1870*/  VIADD R6, R6, 0x2 ;  /* 0x0000000206067836 */ /* 0x000fe20000000000 */
[----:B------:R-:W-:Y:S02]  /*1880*/  UIADD3 UR11, UPT, UPT, UR11, 0x1, URZ ;  /* 0x000000010b0b7890 */ /* 0x000fe4000fffe0ff */
[----:B------:R-:W-:Y:S02]  /*1890*/  UIADD3 UR18, UPT, UPT, UR18, -0x2, URZ ;  /* 0xfffffffe12127890 */ /* 0x000fe4000fffe0ff */
[----:B------:R-:W-:Y:S02]  /*18a0*/  USEL UR11, UR11, URZ, UP0 ;  /* 0x000000ff0b0b7287 */ /* 0x000fe40008000000 */
[----:B------:R-:W-:Y:S02]  /*18b0*/  UISETP.NE.AND UP0, UPT, UR18, -0x2, UPT ;  /* 0xfffffffe1200788c */ /* 0x000fe4000bf05270 */
[----:B------:R-:W-:Y:S02]  /*18c0*/  UIADD3 UR17, UPT, UPT, UR17, 0x2, URZ ;  /* 0x0000000211117890 */ /* 0x000fe4000fffe0ff */
[----:B------:R-:W-:Y:S04]  /*18d0*/  ISETP.NE.AND P0, PT, RZ, UR11, PT ;  /* 0x0000000bff007c0c */ /* 0x000fe8000bf05270 */
[----:B------:R-:W-:Y:S04]  /*18e0*/  SEL R0, RZ, 0x1, P0 ;  /* 0x00000001ff007807 */ /* 0x000fe80000000000 */
[----:B------:R-:W-:Y:S01]  /*18f0*/  LOP3.LUT R3, R3, R0, RZ, 0x3c, !PT ;  /* 0x0000000003037212 */ /* 0x000fe200078e3cff */
[----:B------:R-:W-:Y:S06]  /*1900*/  BRA.U UP0, `(.L_x_24) ;  /* 0xfffffff900347547 */ /* 0x000fec000b83ffff */
[----:B------:R-:W-:-:S04]  /*1910*/  UIADD3 UR19, UPT, UPT, UR19, 0x1, URZ ;  /* 0x0000000113137890 */ /* 0x000fc8000fffe0ff */
[----:B-1----:R-:W-:-:S06]  /*1920*/  UIMAD UR10, UR19, 0x70, UR8 ;  /* 0x00000070130a78a4 */ /* 0x002fcc000f8e0208 */
[----:B------:R-:W-:-:S13]  /*1930*/  ISETP.LE.U32.AND P0, PT, R33, UR10, PT ;  /* 0x0000000a21007c0c */ /* 0x000fda000bf03070 */
[----:B--2---:R-:W-:Y:S05]  /*1940*/  @P0 EXIT ;  /* 0x000000000000094d */ /* 0x004fea0003800000 */
[----:B------:R-:W-:Y:S05]  /*1950*/  BRA `(.L_x_25) ;  /* 0xfffffff400dc7947 */ /* 0x000fea000383ffff */
.L_x_11:
[----:B------:R-:W-:-:S13]  /*1960*/  ELECT P0, URZ, PT ;  /* 0x0000000000ff782f */ /* 0x000fda0003800000 */
[----:B------:R-:W-:Y:S05]  /*1970*/  @!P0 BRA `(.L_x_13) ;  /* 0x0000002400408947 */ /* 0x000fea0003800000 */
[----:B------:R-:W2:Y:S02]  /*1980*/  S2R R0, SR_CTAID.X ;  /* 0x0000000000007919 */ /* 0x000ea40000002500 */
[----:B--2---:R-:W-:-:S13]  /*1990*/  ISETP.GE.U32.AND P0, PT, R0, R33, PT ;  /* 0x000000210000720c */ /* 0x004fda0003f06070 */
[----:B------:R-:W-:Y:S05]  /*19a0*/  @P0 EXIT ;  /* 0x000000000000094d */ /* 0x000fea0003800000 */
[----:B------:R-:W2:Y:S01]  /*19b0*/  S2R R9, SR_CgaCtaId ;  /* 0x0000000000097919 */ /* 0x000ea20000008800 */
[----:B------:R-:W3:Y:S01]  /*19c0*/  LDC.64 R14, c[0x0][0x348] ;  /* 0x0000d200ff0e7b82 */ /* 0x000ee20000000a00 */
[----:B-1----:R-:W-:Y:S01]  /*19d0*/  MOV R2, 0x400 ;  /* 0x0000040000027802 */ /* 0x002fe20000000f00 */
[----:B------:R-:W-:Y:S02]  /*19e0*/  HFMA2 R10, -RZ, RZ, 0, 0 ;  /* 0x00000000ff0a7431 */ /* 0x000fe400000001ff */
[----:B------:R-:W-:Y:S02]  /*19f0*/  IMAD.MOV.U32 R3, RZ, RZ, RZ ;  /* 0x000000ffff037224 */ /* 0x000fe400078e00ff */
[----:B------:R-:W-:Y:S01]  /*1a00*/  IMAD.MOV.U32 R12, RZ, RZ, RZ ;  /* 0x000000ffff0c7224 */ /* 0x000fe200078e00ff */
[----:B--2---:R-:W-:Y:S02]  /*1a10*/  LEA R9, R9, R2, 0x18 ;  /* 0x0000000209097211 */ /* 0x004fe400078ec0ff */
[----:B------:R-:W-:-:S03]  /*1a20*/  MOV R2, R0 ;  /* 0x0000000000027202 */ /* 0x000fc60000000f00 */
[----:B------:R-:W-:-:S07]  /*1a30*/  VIADD R13, R9, 0x37000 ;  /* 0x00037000090d7836 */ /* 0x000fce0000000000 */
.L_x_42:
[--C-:B------:R-:W-:Y:S01]  /*1a40*/  SHF.R.U32.HI R5, RZ, 0x7, R2.reuse ;  /* 0x00000007ff057819 */ /* 0x100fe20000011602 */
[----:B------:R-:W-:Y:S05]  /*1a50*/  YIELD ;  /* 0x0000000000007946 */ /* 0x000fea0003800000 */
[----:B------:R-:W-:Y:S01]  /*1a60*/  IMAD.HI.U32 R5, R5, 0x24924925, RZ ;  /* 0x2492492505057827 */ /* 0x000fe200078e00ff */
[----:B------:R-:W-:Y:S03]  /*1a70*/  MOV R4, 0x1ad0 ;  /* 0x00001ad000047802 */ /* 0x000fe60000000f00 */
[C---:B--2---:R-:W-:Y:S02]  /*1a80*/  IMAD.SHL.U32 R11, R5.reuse, 0x8, RZ ;  /* 0x00000008050b7824 */ /* 0x044fe400078e00ff */
[----:B------:R-:W-:Y:S03]  /*1a90*/  IMAD R2, R5, -0x380, R2 ;  /* 0xfffffc8005027824 */ /* 0x000fe600078e0202 */
[----:B------:R-:W-:Y:S02]  /*1aa0*/  VIADDMNMX.U32 R49, R32, -R11, 0x8, PT ;  /* 0x0000000820317446 */ /* 0x000fe4000380080b */
[----:B-1----:R-:W-:Y:S02]  /*1ab0*/  LOP3.LUT R6, R2, 0xffff, RZ, 0xc0, !PT ;  /* 0x0000ffff02067812 */ /* 0x002fe400078ec0ff */
[----:B---3--:R-:W-:Y:S05]  /*1ac0*/  CALL.REL.NOINC `($__internal_3_$__cuda_sm20_div_u16) ;  /* 0x0000003800507944 */ /* 0x008fea0003c00000 */
[----:B------:R-:W-:Y:S01]  /*1ad0*/  LOP3.LUT R4, R12, 0x1, RZ, 0x3c, !PT ;  /* 0x000000010c047812 */ /* 0x000fe200078e3cff */
[C---:B------:R-:W-:Y:S01]  /*1ae0*/  IMAD R5, R10.reuse, 0x8, R13 ;  /* 0x000000080a057824 */ /* 0x040fe200078e020d */
[----:B------:R-:W-:Y:S01]  /*1af0*/  PRMT R7, R49, 0x9910, RZ ;  /* 0x0000991031077816 */ /* 0x000fe200000000ff */
[C---:B------:R-:W-:Y:S01]  /*1b00*/  VIADD R8, R10.reuse, 0x1 ;  /* 0x000000010a087836 */ /* 0x040fe20000000000 */
[----:B------:R-:W-:Y:S01]  /*1b10*/  ISETP.NE.AND P0, PT, R10, 0xb, PT ;  /* 0x0000000b0a00780c */ /* 0x000fe20003f05270 */
[----:B------:R-:W-:Y:S01]  /*1b20*/  IMAD.U32 R6, R4, -0x80000000, RZ ;  /* 0x8000000004067824 */ /* 0x000fe200078e00ff */
[----:B------:R-:W-:Y:S03]  /*1b30*/  PRMT R4, R34, 0x9910, RZ ;  /* 0x0000991022047816 */ /* 0x000fe600000000ff */
[----:B------:R-:W1:Y:S02]  /*1b40*/  SYNCS.PHASECHK.TRANS64.TRYWAIT P1, [R5+URZ+0x60], R6 ;  /* 0x00006006050075a7 */ /* 0x000e6400080211ff */
[----:B------:R-:W-:Y:S01]  /*1b50*/  IMAD R7, R7, R4, RZ ;  /* 0x0000000407077224 */ /* 0x000fe200078e02ff */
[----:B------:R-:W-:Y:S01]  /*1b60*/  SEL R4, R8, RZ, P0 ;  /* 0x000000ff08047207 */ /* 0x000fe20000000000 */
[----:B------:R-:W-:Y:S02]  /*1b70*/  IMAD R8, R10, 0x2000, R9 ;  /* 0x000020000a087824 */ /* 0x000fe400078e0209 */
[----:B------:R-:W-:Y:S01]  /*1b80*/  IMAD.MOV R7, RZ, RZ, -R7 ;  /* 0x000000ffff077224 */ /* 0x000fe200078e0a07 */
[----:B------:R-:W-:Y:S01]  /*1b90*/  ISETP.NE.AND P0, PT, R4, RZ, PT ;  /* 0x000000ff0400720c */ /* 0x000fe20003f05270 */
[----:B------:R-:W-:Y:S03]  /*1ba0*/  IMAD R10, R10, 0x200, R9 ;  /* 0x000002000a0a7824 */ /* 0x000fe600078e0209 */
[----:B------:R-:W-:Y:S02]  /*1bb0*/  PRMT R7, R7, 0x7710, RZ ;  /* 0x0000771007077816 */ /* 0x000fe400000000ff */
[----:B------:R-:W-:Y:S03]  /*1bc0*/  SEL R17, RZ, 0x1, P0 ;  /* 0x00000001ff117807 */ /* 0x000fe60000000000 */
[----:B------:R-:W-:Y:S01]  /*1bd0*/  IMAD.IADD R7, R2, 0x1, R7 ;  /* 0x0000000102077824 */ /* 0x000fe200078e0207 */
[----:B------:R-:W-:Y:S04]  /*1be0*/  LOP3.LUT R2, R12, R17, RZ, 0x3c, !PT ;  /* 0x000000110c027212 */ /* 0x000fe800078e3cff */
[----:B------:R-:W-:Y:S01]  /*1bf0*/  LOP3.LUT R12, R7, 0xffff, RZ, 0xc0, !PT ;  /* 0x0000ffff070c7812 */ /* 0x000fe200078ec0ff */
[----:B-1----:R-:W-:Y:S06]  /*1c00*/  @!P1 BRA `(.L_x_26) ;  /* 0x0000003000389947 */ /* 0x002fec0003800000 */
.L_x_65:
[----:B------:R-:W-:Y:S01]  /*1c10*/  R2UR UR16, R10 ;  /* 0x000000000a1072ca */ /* 0x000fe200000e0000 */
[----:B------:R-:W-:Y:S01]  /*1c20*/  IMAD R6, R4, 0x8, R13 ;  /* 0x0000000804067824 */ /* 0x000fe200078e020d */
[----:B------:R-:W-:Y:S01]  /*1c30*/  R2UR UR4, R8 ;  /* 0x00000000080472ca */ /* 0x000fe200000e0000 */
[----:B------:R-:W-:Y:S01]  /*1c40*/  UMOV UR10, URZ ;  /* 0x000000ff000a7c82 */ /* 0x000fe20008000000 */
[----:B------:R-:W-:Y:S01]  /*1c50*/  IADD3 R20, P1, PT, R14, 0x140, RZ ;  /* 0x000001400e147810 */ /* 0x000fe20007f3e0ff */
[----:B------:R-:W-:Y:S01]  /*1c60*/  UMOV UR20, 0x0 ;  /* 0x0000000000147882 */ /* 0x000fe20000000000 */
[----:B------:R-:W-:Y:S01]  /*1c70*/  LOP3.LUT R8, R2, 0x1, RZ, 0x3c, !PT ;  /* 0x0000000102087812 */ /* 0x000fe200078e3cff */
[----:B------:R-:W-:Y:S01]  /*1c80*/  UMOV UR21, 0x10000000 ;  /* 0x1000000000157882 */ /* 0x000fe20000000000 */
[C---:B------:R-:W-:Y:S01]  /*1c90*/  IADD3 R24, P3, PT, R14.reuse, 0x40, RZ ;  /* 0x000000400e187810 */ /* 0x040fe20007f7e0ff */
[----:B------:R-:W-:Y:S01]  /*1ca0*/  IMAD.IADD R10, R11, 0x1, R12 ;  /* 0x000000010b0a7824 */ /* 0x000fe200078e020c */
[----:B------:R-:W-:Y:S01]  /*1cb0*/  IADD3 R22, P2, PT, R14, 0xc0, RZ ;  /* 0x000000c00e167810 */ /* 0x000fe20007f5e0ff */
[----:B-1----:R-:W-:Y:S01]  /*1cc0*/  IMAD.SHL.U32 R7, R34, 0x40, RZ ;  /* 0x0000004022077824 */ /* 0x002fe200078e00ff */
[----:B------:R-:W-:Y:S01]  /*1cd0*/  R2UR UR9, R5 ;  /* 0x00000000050972ca */ /* 0x000fe200000e0000 */
[--C-:B------:R-:W-:Y:S01]  /*1ce0*/  IMAD.X R25, RZ, RZ, R15.reuse, P3 ;  /* 0x000000ffff197224 */ /* 0x100fe200018e060f */
[----:B------:R-:W-:Y:S01]  /*1cf0*/  R2UR UR28, R24 ;  /* 0x00000000181c72ca */ /* 0x000fe200000e0000 */
[----:B------:R-:W-:Y:S01]  /*1d00*/  IMAD.SHL.U32 R10, R10, 0x40, RZ ;  /* 0x000000400a0a7824 */ /* 0x000fe200078e00ff */
[----:B------:R-:W-:Y:S01]  /*1d10*/  UIADD3 UR8, UPT, UPT, UR4, 0x4000, URZ ;  /* 0x0000400004087890 */ /* 0x000fe2000fffe0ff */
[--C-:B------:R-:W-:Y:S01]  /*1d20*/  IMAD.X R23, RZ, RZ, R15.reuse, P2 ;  /* 0x000000ffff177224 */ /* 0x100fe200010e060f */
[----:B------:R-:W-:Y:S01]  /*1d30*/  R2UR UR29, R25 ;  /* 0x00000000191d72ca */ /* 0x000fe200000e0000 */
[--C-:B------:R-:W-:Y:S01]  /*1d40*/  IMAD.X R21, RZ, RZ, R15.reuse, P1 ;  /* 0x000000ffff157224 */ /* 0x100fe200008e060f */
[----:B------:R-:W-:Y:S01]  /*1d50*/  R2UR UR11, R10 ;  /* 0x000000000a0b72ca */ /* 0x000fe200000e0000 */
[----:B------:R-:W-:Y:S01]  /*1d60*/  UIADD3 UR4, UPT, UPT, UR4, 0x1c000, URZ ;  /* 0x0001c00004047890 */ /* 0x000fe2000fffe0ff */
[----:B------:R-:W-:Y:S01]  /*1d70*/  LOP3.LUT R7, R7, 0xffff, RZ, 0xc0, !PT ;  /* 0x0000ffff07077812 */ /* 0x000fe200078ec0ff */
[----:B------:R-:W-:Y:S01]  /*1d80*/  UMOV UR6, UR10 ;  /* 0x0000000a00067c82 */ /* 0x000fe20008000000 */
[----:B------:R-:W-:Y:S01]  /*1d90*/  R2UR UR26, R22 ;  /* 0x00000000161a72ca */ /* 0x000fe200000e0000 */
[----:B------:R-:W-:Y:S01]  /*1da0*/  UMOV UR5, UR9 ;  /* 0x0000000900057c82 */ /* 0x000fe20008000000 */
[----:B------:R-:W-:Y:S01]  /*1db0*/  R2UR UR27, R23 ;  /* 0x00000000171b72ca */ /* 0x000fe200000e0000 */
[----:B------:R-:W-:Y:S01]  /*1dc0*/  UIADD3 UR12, UPT, UPT, UR16, 0x34000, URZ ;  /* 0x00034000100c7890 */ /* 0x000fe2000fffe0ff */
[----:B------:R-:W-:Y:S01]  /*1dd0*/  R2UR UR7, R7 ;  /* 0x00000000070772ca */ /* 0x000fe200000e0000 */
[----:B------:R-:W-:Y:S01]  /*1de0*/  UMOV UR15, URZ ;  /* 0x000000ff000f7c82 */ /* 0x000fe20008000000 */
[----:B------:R-:W-:Y:S01]  /*1df0*/  IADD3 R18, P0, PT, R14, 0x1c0, RZ ;  /* 0x000001c00e127810 */ /* 0x000fe20007f1e0ff */
[----:B------:R-:W-:Y:S01]  /*1e00*/  UMOV UR13, UR9 ;  /* 0x00000009000d7c82 */ /* 0x000fe20008000000 */
[----:B------:R-:W-:Y:S01]  /*1e10*/  R2UR UR24, R20 ;  /* 0x00000000141872ca */ /* 0x000fe200000e0000 */
[----:B------:R1:W-:Y:S01]  /*1e20*/  UTMALDG.2D [UR8], [UR28], desc[UR20] ;  /* 0x000014081c0075b4 */ /* 0x0003e20008009000 */
[----:B------:R-:W-:Y:S01]  /*1e30*/  R2UR UR25, R21 ;  /* 0x00000000151972ca */ /* 0x000fe200000e0000 */
[----:B------:R-:W-:Y:S01]  /*1e40*/  IMAD.X R19, RZ, RZ, R15, P0 ;  /* 0x000000ffff137224 */ /* 0x000fe200000e060f */
[----:B------:R-:W-:Y:S01]  /*1e50*/  R2UR UR22, R18 ;  /* 0x00000000121672ca */ /* 0x000fe200000e0000 */
[----:B------:R-:W-:Y:S01]  /*1e60*/  UMOV UR14, UR11 ;  /* 0x0000000b000e7c82 */ /* 0x000fe20008000000 */
[----:B------:R-:W-:Y:S01]  /*1e70*/  UIADD3 UR16, UPT, UPT, UR16, 0x35800, URZ ;  /* 0x0003580010107890 */ /* 0x000fe2000fffe0ff */
[----:B------:R-:W-:Y:S01]  /*1e80*/  IMAD.MOV.U32 R12, RZ, RZ, 0x4200 ;  /* 0x00004200ff0c7424 */ /* 0x000fe200078e00ff */
[----:B------:R-:W-:Y:S01]  /*1e90*/  R2UR UR23, R19 ;  /* 0x00000000131772ca */ /* 0x000fe200000e0000 */
[----:B------:R1:W-:Y:S01]  /*1ea0*/  UTMALDG.2D [UR4], [UR26], desc[UR20] ;  /* 0x000014041a0075b4 */ /* 0x0003e20008009000 */
[----:B------:R-:W-:Y:S01]  /*1eb0*/  UMOV UR17, UR9 ;  /* 0x0000000900117c82 */ /* 0x000fe20008000000 */
[----:B------:R-:W-:Y:S01]  /*1ec0*/  UMOV UR18, UR7 ;  /* 0x0000000700127c82 */ /* 0x000fe20008000000 */
[----:B------:R-:W-:Y:S01]  /*1ed0*/  UMOV UR19, UR15 ;  /* 0x0000000f00137c82 */ /* 0x000fe20008000000 */
[----:B------:R-:W-:Y:S01]  /*1ee0*/  IMAD.U32 R11, R8, -0x80000000, RZ ;  /* 0x80000000080b7824 */ /* 0x000fe200078e00ff */
[C---:B------:R-:W-:Y:S01]  /*1ef0*/  ISETP.NE.AND P0, PT, R4.reuse, 0xb, PT ;  /* 0x0000000b0400780c */ /* 0x040fe20003f05270 */
[C---:B------:R-:W-:Y:S01]  /*1f00*/  VIADD R8, R4.reuse, 0x1 ;  /* 0x0000000104087836 */ /* 0x040fe20000000000 */
[----:B------:R1:W-:Y:S01]  /*1f10*/  UTMALDG.2D [UR12], [UR24], desc[UR20] ;  /* 0x0000140c180075b4 */ /* 0x0003e20008009000 */
[----:B------:R-:W-:Y:S03]  /*1f20*/  IMAD R4, R4, 0x2000, R9 ;  /* 0x0000200004047824 */ /* 0x000fe600078e0209 */
[----:B------:R-:W-:Y:S04]  /*1f30*/  SEL R8, R8, RZ, P0 ;  /* 0x000000ff08087207 */ /* 0x000fe80000000000 */
[----:B------:R-:W-:Y:S01]  /*1f40*/  ISETP.NE.AND P0, PT, R8, RZ, PT ;  /* 0x000000ff0800720c */ /* 0x000fe20003f05270 */
[----:B------:R1:W-:Y:S01]  /*1f50*/  UTMALDG.2D [UR16], [UR22], desc[UR20] ;  /* 0x00001410160075b4 */ /* 0x0003e20008009000 */
[----:B------:R1:W-:Y:S01]  /*1f60*/  SYNCS.ARRIVE.TRANS64 RZ, [R5+URZ], R12 ;  /* 0x0000000c05ff79a7 */ /* 0x0003e200080000ff */
[----:B------:R-:W2:Y:S02]  /*1f70*/  SYNCS.PHASECHK.TRANS64.TRYWAIT P1, [R6+URZ+0x60], R11 ;  /* 0x0000600b060075a7 */ /* 0x000ea400080211ff */
[----:B-12---:R-:W-:Y:S08]  /*1f80*/  @!P1 BRA `(.L_x_27) ;  /* 0x0000002c00709947 */ /* 0x006ff00003800000 */
.L_x_67:
[----:B------:R-:W-:Y:S01]  /*1f90*/  R2UR UR4, R4 ;  /* 0x00000000040472ca */ /* 0x000fe200000e0000 */
[----:B------:R-:W-:Y:S01]  /*1fa0*/  UMOV UR14, 0x0 ;  /* 0x00000000000e7882 */ /* 0x000fe20000000000 */
[----:B------:R-:W-:Y:S01]  /*1fb0*/  R2UR UR9, R6 ;  /* 0x00000000060972ca */ /* 0x000fe200000e0000 */
[----:B------:R-:W-:Y:S01]  /*1fc0*/  UMOV UR15, 0x10000000 ;  /* 0x10000000000f7882 */ /* 0x000fe20000000000 */
[----:B------:R-:W-:Y:S01]  /*1fd0*/  R2UR UR16, R24 ;  /* 0x00000000181072ca */ /* 0x000fe200000e0000 */
[----:B------:R-:W-:Y:S01]  /*1fe0*/  UMOV UR10, 0x80 ;  /* 0x00000080000a7882 */ /* 0x000fe20000000000 */
[----:B------:R-:W-:Y:S01]  /*1ff0*/  R2UR UR17, R25 ;  /* 0x00000000191172ca */ /* 0x000fe200000e0000 */
[----:B------:R-:W-:Y:S01]  /*2000*/  UMOV UR6, 0x80 ;  /* 0x0000008000067882 */ /* 0x000fe20000000000 */
[----:B------:R-:W-:Y:S01]  /*2010*/  R2UR UR11, R10 ;  /* 0x000000000a0b72ca */ /* 0x000fe200000e0000 */
[----:B------:R-:W-:Y:S01]  /*2020*/  IMAD R16, R8, 0x8, R13 ;  /* 0x0000000808107824 */ /* 0x000fe200078e020d */
[----:B------:R-:W-:Y:S02]  /*2030*/  R2UR UR12, R22 ;  /* 0x00000000160c72ca */ /* 0x000fe400000e0000 */
[----:B------:R-:W-:Y:S01]  /*2040*/  R2UR UR13, R23 ;  /* 0x00000000170d72ca */ /* 0x000fe200000e0000 */
[----:B------:R-:W-:Y:S01]  /*2050*/  UIADD3 UR8, UPT, UPT, UR4, 0x4000, URZ ;  /* 0x0000400004087890 */ /* 0x000fe2000fffe0ff */
[----:B------:R-:W-:Y:S01]  /*2060*/  R2UR UR7, R7 ;  /* 0x00000000070772ca */ /* 0x000fe200000e0000 */
[----:B------:R-:W-:Y:S01]  /*2070*/  UIADD3 UR4, UPT, UPT, UR4, 0x1c000, URZ ;  /* 0x0001c00004047890 */ /* 0x000fe2000fffe0ff */
[----:B------:R-:W-:Y:S01]  /*2080*/  SEL R11, RZ, 0x1, P0 ;  /* 0x00000001ff0b7807 */ /* 0x000fe20000000000 */
[----:B------:R-:W-:Y:S01]  /*2090*/  UMOV UR5, UR9 ;  /* 0x0000000900057c82 */ /* 0x000fe20008000000 */
[----:B------:R-:W-:Y:S02]  /*20a0*/  ISETP.NE.AND P0, PT, R8, 0xb, PT ;  /* 0x0000000b0800780c */ /* 0x000fe40003f05270 */
[----:B------:R-:W-:Y:S01]  /*20b0*/  LOP3.LUT R2, R2, R11, RZ, 0x3c, !PT ;  /* 0x0000000b02027212 */ /* 0x000fe200078e3cff */
[----:B------:R-:W-:Y:S01]  /*20c0*/  IMAD.MOV.U32 R11, RZ, RZ, 0x4000 ;  /* 0x00004000ff0b7424 */ /* 0x000fe200078e00ff */
[----:B------:R2:W-:Y:S02]  /*20d0*/  UTMALDG.2D [UR8], [UR16], desc[UR14] ;  /* 0x00000e08100075b4 */ /* 0x0005e40008009000 */
[----:B------:R-:W-:Y:S05]  /*20e0*/  LOP3.LUT R4, R2, 0x1, RZ, 0x3c, !PT ;  /* 0x0000000102047812 */ /* 0x000fea00078e3cff */
[----:B------:R-:W-:Y:S01]  /*20f0*/  IMAD.U32 R5, R4, -0x80000000, RZ ;  /* 0x8000000004057824 */ /* 0x000fe200078e00ff */
[----:B------:R2:W-:Y:S01]  /*2100*/  UTMALDG.2D [UR4], [UR12], desc[UR14] ;  /* 0x00000e040c0075b4 */ /* 0x0005e20008009000 */
[----:B------:R2:W-:Y:S01]  /*2110*/  SYNCS.ARRIVE.TRANS64 RZ, [R6+URZ], R11 ;  /* 0x0000000b06ff79a7 */ /* 0x0005e200080000ff */
[C---:B------:R-:W-:Y:S02]  /*2120*/  VIADD R4, R8.reuse, 0x1 ;  /* 0x0000000108047836 */ /* 0x040fe40000000000 */
[----:B------:R-:W-:Y:S03]  /*2130*/  IMAD R8, R8, 0x2000, R9 ;  /* 0x0000200008087824 */ /* 0x000fe600078e0209 */
[----:B------:R-:W-:Y:S04]  /*2140*/  SEL R4, R4, RZ, P0 ;  /* 0x000000ff04047207 */ /* 0x000fe80000000000 */
[----:B------:R-:W-:Y:S01]  /*2150*/  ISETP.NE.AND P0, PT, R4, RZ, PT ;  /* 0x000000ff0400720c */ /* 0x000fe20003f05270 */
[----:B------:R-:W3:Y:S02]  /*2160*/  SYNCS.PHASECHK.TRANS64.TRYWAIT P1, [R16+URZ+0x60], R5 ;  /* 0x00006005100075a7 */ /* 0x000ee400080211ff */
[----:B--23--:R-:W-:Y:S10]  /*2170*/  @!P1 BRA `(.L_x_28) ;  /* 0x0000002c00109947 */ /* 0x00cff40003800000 */
.L_x_69:
        /* <DEDUP_REMOVED lines=8> */
[----:B------:R-:W-:Y:S02]  /*2200*/  R2UR UR11, R10 ;  /* 0x000000000a0b72ca */ /* 0x000fe400000e0000 */
[----:B------:R-:W-:Y:S02]  /*2210*/  R2UR UR12, R22 ;  /* 0x00000000160c72ca */ /* 0x000fe400000e0000 */
[----:B------:R-:W-:Y:S01]  /*2220*/  R2UR UR13, R23 ;  /* 0x00000000170d72ca */ /* 0x000fe200000e0000 */
[----:B------:R-:W-:Y:S01]  /*2230*/  UIADD3 UR8, UPT, UPT, UR4, 0x4000, URZ ;  /* 0x0000400004087890 */ /* 0x000fe2000fffe0ff */
[----:B------:R-:W-:Y:S01]  /*2240*/  R2UR UR7, R7 ;  /* 0x00000000070772ca */ /* 0x000fe200000e0000 */
[----:B------:R-:W-:Y:S01]  /*2250*/  UIADD3 UR4, UPT, UPT, UR4, 0x1c000, URZ ;  /* 0x0001c00004047890 */ /* 0x000fe2000fffe0ff */
[----:B-1----:R-:W-:Y:S01]  /*2260*/  SEL R17, RZ, 0x1, P0 ;  /* 0x00000001ff117807 */ /* 0x002fe20000000000 */
[----:B------:R-:W-:Y:S01]  /*2270*/  UMOV UR5, UR9 ;  /* 0x0000000900057c82 */ /* 0x000fe20008000000 */
[----:B------:R-:W-:Y:S02]  /*2280*/  ISETP.NE.AND P0, PT, R4, 0xb, PT ;  /* 0x0000000b0400780c */ /* 0x000fe40003f05270 */
[----:B------:R-:W-:Y:S01]  /*2290*/  LOP3.LUT R6, R2, R17, RZ, 0x3c, !PT ;  /* 0x0000001102067212 */ /* 0x000fe200078e3cff */
[----:B------:R-:W-:Y:S01]  /*22a0*/  IMAD R2, R4, 0x8, R13 ;  /* 0x0000000804027824 */ /* 0x000fe200078e020d */
[----:B------:R1:W-:Y:S02]  /*22b0*/  UTMALDG.2D [UR8], [UR16], desc[UR14] ;  /* 0x00000e08100075b4 */ /* 0x0003e40008009000 */
[----:B------:R-:W-:Y:S05]  /*22c0*/  LOP3.LUT R8, R6, 0x1, RZ, 0x3c, !PT ;  /* 0x0000000106087812 */ /* 0x000fea00078e3cff */
[----:B------:R-:W-:Y:S01]  /*22d0*/  IMAD.U32 R5, R8, -0x80000000, RZ ;  /* 0x8000000008057824 */ /* 0x000fe200078e00ff */
[----:B------:R1:W-:Y:S01]  /*22e0*/  UTMALDG.2D [UR4], [UR12], desc[UR14] ;  /* 0x00000e040c0075b4 */ /* 0x0003e20008009000 */
[----:B------:R3:W-:Y:S01]  /*22f0*/  SYNCS.ARRIVE.TRANS64 RZ, [R16+URZ], R11 ;  /* 0x0000000b10ff79a7 */ /* 0x0007e200080000ff */
[----:B------:R-:W-:Y:S05]  /*2300*/  VIADD R8, R4, 0x1 ;  /* 0x0000000104087836 */ /* 0x000fea0000000000 */
[----:B------:R-:W-:Y:S04]  /*2310*/  SEL R8, R8, RZ, P0 ;  /* 0x000000ff08087207 */ /* 0x000fe80000000000 */
[----:B------:R-:W-:Y:S01]  /*2320*/  ISETP.NE.AND P0, PT, R8, RZ, PT ;  /* 0x000000ff0800720c */ /* 0x000fe20003f05270 */
[----:B------:R-:W4:Y:S01]  /*2330*/  SYNCS.PHASECHK.TRANS64.TRYWAIT P1, [R2+URZ+0x60], R5 ;  /* 0x00006005020075a7 */ /* 0x000f2200080211ff */
[----:B--23--:R-:W-:Y:S01]  /*2340*/  IMAD R16, R4, 0x2000, R9 ;  /* 0x0000200004107824 */ /* 0x00cfe200078e0209 */
[----:B-1--4-:R-:W-:Y:S10]  /*2350*/  @!P1 BRA `(.L_x_29) ;  /* 0x0000002800b49947 */ /* 0x012ff40003800000 */
.L_x_71:
        /* <DEDUP_REMOVED lines=9> */
[----:B-1----:R-:W-:Y:S01]  /*23f0*/  IMAD R5, R8, 0x8, R13 ;  /* 0x0000000808057824 */ /* 0x002fe200078e020d */
        /* <DEDUP_REMOVED lines=8> */
[----:B------:R-:W-:Y:S02]  /*2480*/  LOP3.LUT R6, R6, R17, RZ, 0x3c, !PT ;  /* 0x0000001106067212 */ /* 0x000fe400078e3cff */
[----:B------:R1:W-:Y:S02]  /*2490*/  UTMALDG.2D [UR8], [UR16], desc[UR14] ;  /* 0x00000e08100075b4 */ /* 0x0003e40008009000 */
[----:B------:R-:W-:Y:S05]  /*24a0*/  LOP3.LUT R4, R6, 0x1, RZ, 0x3c, !PT ;  /* 0x0000000106047812 */ /* 0x000fea00078e3cff */
[----:B------:R-:W-:Y:S01]  /*24b0*/  IMAD.U32 R16, R4, -0x80000000, RZ ;  /* 0x8000000004107824 */ /* 0x000fe200078e00ff */
[----:B------:R1:W-:Y:S01]  /*24c0*/  UTMALDG.2D [UR4], [UR12], desc[UR14] ;  /* 0x00000e040c0075b4 */ /* 0x0003e20008009000 */
[----:B------:R2:W-:Y:S01]  /*24d0*/  SYNCS.ARRIVE.TRANS64 RZ, [R2+URZ], R11 ;  /* 0x0000000b02ff79a7 */ /* 0x0005e200080000ff */
[----:B------:R-:W-:Y:S05]  /*24e0*/  VIADD R4, R8, 0x1 ;  /* 0x0000000108047836 */ /* 0x000fea0000000000 */
[----:B------:R-:W-:Y:S04]  /*24f0*/  SEL R4, R4, RZ, P0 ;  /* 0x000000ff04047207 */ /* 0x000fe80000000000 */
[----:B------:R-:W-:Y:S04]  /*2500*/  ISETP.NE.AND P0, PT, R4, RZ, PT ;  /* 0x000000ff0400720c */ /* 0x000fe80003f05270 */
[----:B------:R-:W-:Y:S01]  /*2510*/  SEL R17, RZ, 0x1, P0 ;  /* 0x00000001ff117807 */ /* 0x000fe20000000000 */
[----:B------:R-:W3:Y:S03]  /*2520*/  SYNCS.PHASECHK.TRANS64.TRYWAIT P1, [R5+URZ+0x60], R16 ;  /* 0x00006010050075a7 */ /* 0x000ee600080211ff */
[----:B------:R-:W-:Y:S01]  /*2530*/  LOP3.LUT R6, R6, R17, RZ, 0x3c, !PT ;  /* 0x0000001106067212 */ /* 0x000fe200078e3cff */
[C-C-:B--2---:R-:W-:Y:S02]  /*2540*/  IMAD R2, R8.reuse, 0x2000, R9.reuse ;  /* 0x0000200008027824 */ /* 0x144fe400078e0209 */
[----:B------:R-:W-:Y:S01]  /*2550*/  IMAD R8, R8, 0x200, R9 ;  /* 0x0000020008087824 */ /* 0x000fe200078e0209 */
[----:B-1-3--:R-:W-:Y:S06]  /*2560*/  @!P1 BRA `(.L_x_30) ;  /* 0x0000002800489947 */ /* 0x00afec0003800000 */
.L_x_73:
        /* <DEDUP_REMOVED lines=13> */
[----:B------:R-:W-:Y:S01]  /*2640*/  UIADD3 UR12, UPT, UPT, UR8, 0x4000, URZ ;  /* 0x00004000080c7890 */ /* 0x000fe2000fffe0ff */
[----:B------:R-:W-:Y:S01]  /*2650*/  R2UR UR27, R23 ;  /* 0x00000000171b72ca */ /* 0x000fe200000e0000 */
[----:B------:R-:W-:Y:S01]  /*2660*/  UIADD3 UR8, UPT, UPT, UR8, 0x1c000, URZ ;  /* 0x0001c00008087890 */ /* 0x000fe2000fffe0ff */
[----:B------:R-:W-:Y:S01]  /*2670*/  R2UR UR11, R7 ;  /* 0x00000000070b72ca */ /* 0x000fe200000e0000 */
[----:B------:R-:W-:Y:S01]  /*2680*/  UMOV UR9, UR13 ;  /* 0x0000000d00097c82 */ /* 0x000fe20008000000 */
[----:B------:R-:W-:Y:S01]  /*2690*/  R2UR UR22, R20 ;  /* 0x00000000141672ca */ /* 0x000fe200000e0000 */
[----:B------:R-:W-:Y:S01]  /*26a0*/  UMOV UR5, UR13 ;  /* 0x0000000d00057c82 */ /* 0x000fe20008000000 */
[----:B------:R-:W-:Y:S01]  /*26b0*/  R2UR UR23, R21 ;  /* 0x00000000151772ca */ /* 0x000fe200000e0000 */
[----:B------:R-:W-:Y:S01]  /*26c0*/  UMOV UR6, UR15 ;  /* 0x0000000f00067c82 */ /* 0x000fe20008000000 */
[----:B------:R2:W-:Y:S01]  /*26d0*/  UTMALDG.2D [UR12], [UR28], desc[UR24] ;  /* 0x0000180c1c0075b4 */ /* 0x0005e20008009000 */
[----:B------:R-:W-:Y:S01]  /*26e0*/  UIADD3 UR4, UPT, UPT, UR16, 0x34000, URZ ;  /* 0x0003400010047890 */ /* 0x000fe2000fffe0ff */
[----:B------:R-:W-:Y:S01]  /*26f0*/  R2UR UR20, R18 ;  /* 0x00000000121472ca */ /* 0x000fe200000e0000 */
[----:B------:R-:W-:Y:S01]  /*2700*/  UIADD3 UR16, UPT, UPT, UR16, 0x35800, URZ ;  /* 0x0003580010107890 */ /* 0x000fe2000fffe0ff */
[----:B------:R-:W-:Y:S01]  /*2710*/  R2UR UR21, R19 ;  /* 0x00000000131572ca */ /* 0x000fe200000e0000 */
[----:B------:R-:W-:Y:S01]  /*2720*/  UMOV UR17, UR13 ;  /* 0x0000000d00117c82 */ /* 0x000fe20008000000 */
[----:B------:R-:W-:Y:S01]  /*2730*/  LOP3.LUT R16, R6, 0x1, RZ, 0x3c, !PT ;  /* 0x0000000106107812 */ /* 0x000fe200078e3cff */
[----:B------:R-:W-:Y:S01]  /*2740*/  UMOV UR18, UR11 ;  /* 0x0000000b00127c82 */ /* 0x000fe20008000000 */
[----:B------:R2:W-:Y:S01]  /*2750*/  UTMALDG.2D [UR8], [UR26], desc[UR24] ;  /* 0x000018081a0075b4 */ /* 0x0005e20008009000 */
[C---:B------:R-:W-:Y:S01]  /*2760*/  IMAD R2, R4.reuse, 0x8, R13 ;  /* 0x0000000804027824 */ /* 0x040fe200078e020d */
[----:B------:R-:W-:Y:S01]  /*2770*/  ISETP.NE.AND P0, PT, R4, 0xb, PT ;  /* 0x0000000b0400780c */ /* 0x000fe20003f05270 */
[----:B-1----:R-:W-:Y:S02]  /*2780*/  IMAD.U32 R17, R16, -0x80000000, RZ ;  /* 0x8000000010117824 */ /* 0x002fe400078e00ff */
[C---:B------:R-:W-:Y:S02]  /*2790*/  VIADD R8, R4.reuse, 0x1 ;  /* 0x0000000104087836 */ /* 0x040fe40000000000 */
[----:B------:R-:W-:Y:S01]  /*27a0*/  IMAD R4, R4, 0x2000, R9 ;  /* 0x0000200004047824 */ /* 0x000fe200078e0209 */
[----:B------:R2:W-:Y:S02]  /*27b0*/  UTMALDG.2D [UR4], [UR22], desc[UR24] ;  /* 0x00001804160075b4 */ /* 0x0005e40008009000 */
[----:B------:R-:W-:Y:S04]  /*27c0*/  SEL R8, R8, RZ, P0 ;  /* 0x000000ff08087207 */ /* 0x000fe80000000000 */
[----:B------:R-:W-:Y:S01]  /*27d0*/  ISETP.NE.AND P0, PT, R8, RZ, PT ;  /* 0x000000ff0800720c */ /* 0x000fe20003f05270 */
[----:B------:R2:W-:Y:S01]  /*27e0*/  UTMALDG.2D [UR16], [UR20], desc[UR24] ;  /* 0x00001810140075b4 */ /* 0x0005e20008009000 */
[----:B------:R2:W-:Y:S01]  /*27f0*/  SYNCS.ARRIVE.TRANS64 RZ, [R5+URZ], R12 ;  /* 0x0000000c05ff79a7 */ /* 0x0005e200080000ff */
[----:B------:R-:W1:Y:S02]  /*2800*/  SYNCS.PHASECHK.TRANS64.TRYWAIT P1, [R2+URZ+0x60], R17 ;  /* 0x00006011020075a7 */ /* 0x000e6400080211ff */
[----:B-12---:R-:W-:Y:S08]  /*2810*/  @!P1 BRA `(.L_x_31) ;  /* 0x0000002400b49947 */ /* 0x006ff00003800000 */
.L_x_75:
        /* <DEDUP_REMOVED lines=18> */
[----:B------:R-:W-:Y:S01]  /*2940*/  IMAD R6, R8, 0x8, R13 ;  /* 0x0000000808067824 */ /* 0x000fe200078e020d */
[----:B------:R2:W-:Y:S02]  /*2950*/  UTMALDG.2D [UR8], [UR16], desc[UR14] ;  /* 0x00000e08100075b4 */ /* 0x0005e40008009000 */
[----:B------:R-:W-:Y:S05]  /*2960*/  LOP3.LUT R4, R5, 0x1, RZ, 0x3c, !PT ;  /* 0x0000000105047812 */ /* 0x000fea00078e3cff */
[----:B-1----:R-:W-:Y:S01]  /*2970*/  IMAD.U32 R17, R4, -0x80000000, RZ ;  /* 0x8000000004117824 */ /* 0x002fe200078e00ff */
[----:B------:R2:W-:Y:S01]  /*2980*/  UTMALDG.2D [UR4], [UR12], desc[UR14] ;  /* 0x00000e040c0075b4 */ /* 0x0005e20008009000 */
[----:B------:R2:W-:Y:S01]  /*2990*/  SYNCS.ARRIVE.TRANS64 RZ, [R2+URZ], R11 ;  /* 0x0000000b02ff79a7 */ /* 0x0005e200080000ff */
[C---:B------:R-:W-:Y:S02]  /*29a0*/  VIADD R4, R8.reuse, 0x1 ;  /* 0x0000000108047836 */ /* 0x040fe40000000000 */
[----:B------:R-:W-:Y:S03]  /*29b0*/  IMAD R8, R8, 0x2000, R9 ;  /* 0x0000200008087824 */ /* 0x000fe600078e0209 */
[----:B------:R-:W-:Y:S04]  /*29c0*/  SEL R4, R4, RZ, P0 ;  /* 0x000000ff04047207 */ /* 0x000fe80000000000 */
[----:B------:R-:W-:Y:S01]  /*29d0*/  ISETP.NE.AND P0, PT, R4, RZ, PT ;  /* 0x000000ff0400720c */ /* 0x000fe20003f05270 */
[----:B------:R-:W1:Y:S02]  /*29e0*/  SYNCS.PHASECHK.TRANS64.TRYWAIT P1, [R6+URZ+0x60], R17 ;  /* 0x00006011060075a7 */ /* 0x000e6400080211ff */
[----:B-12---:R-:W-:Y:S10]  /*29f0*/  @!P1 BRA `(.L_x_32) ;  /* 0x0000002400549947 */ /* 0x006ff40003800000 */
.L_x_77:
        /* <DEDUP_REMOVED lines=30> */
.L_x_79:
        /* <DEDUP_REMOVED lines=16> */
[C---:B------:R-:W-:Y:S02]  /*2ce0*/  ISETP.NE.AND P0, PT, R8.reuse, 0xb, PT ;  /* 0x0000000b0800780c */ /* 0x040fe40003f05270 */
        /* <DEDUP_REMOVED lines=10> */
[----:B-1----:R-:W-:Y:S01]  /*2d90*/  SEL R17, RZ, 0x1, P0 ;  /* 0x00000001ff117807 */ /* 0x002fe20000000000 */
[----:B------:R-:W1:Y:S03]  /*2da0*/  SYNCS.PHASECHK.TRANS64.TRYWAIT P1, [R5+URZ+0x60], R16 ;  /* 0x00006010050075a7 */ /* 0x000e6600080211ff */
[----:B------:R-:W-:Y:S01]  /*2db0*/  LOP3.LUT R6, R6, R17, RZ, 0x3c, !PT ;  /* 0x0000001106067212 */ /* 0x000fe200078e3cff */
[C-C-:B---3--:R-:W-:Y:S02]  /*2dc0*/  IMAD R2, R8.reuse, 0x2000, R9.reuse ;  /* 0x0000200008027824 */ /* 0x148fe400078e0209 */
[----:B------:R-:W-:Y:S01]  /*2dd0*/  IMAD R8, R8, 0x200, R9 ;  /* 0x0000020008087824 */ /* 0x000fe200078e0209 */
[----:B-12---:R-:W-:Y:S06]  /*2de0*/  @!P1 BRA `(.L_x_34) ;  /* 0x0000002000889947 */ /* 0x006fec0003800000 */
.L_x_81:
        /* <DEDUP_REMOVED lines=43> */
.L_x_83:
        /* <DEDUP_REMOVED lines=30> */
.L_x_85:
        /* <DEDUP_REMOVED lines=30> */
.L_x_87:
        /* <DEDUP_REMOVED lines=30> */
[----:B---3--:R-:W-:Y:S01]  /*3640*/  IMAD R2, R8, 0x2000, R9 ;  /* 0x0000200008027824 */ /* 0x008fe200078e0209 */
[----:B-12---:R-:W-:Y:S06]  /*3650*/  @!P1 BRA `(.L_x_38) ;  /* 0x0000001800cc9947 */ /* 0x006fec0003800000 */
.L_x_89:
[----:B------:R-:W-:Y:S01]  /*3660*/  R2UR UR8, R2 ;  /* 0x00000000020872ca */ /* 0x000fe200000e0000 */
[----:B------:R-:W-:Y:S01]  /*3670*/  IMAD R8, R8, 0x200, R9 ;  /* 0x0000020008087824 */ /* 0x000fe200078e0209 */
        /* <DEDUP_REMOVED lines=25> */
[----:B------:R-:W-:Y:S01]  /*3810*/  UMOV UR19, 0x3 ;  /* 0x0000000300137882 */ /* 0x000fe20000000000 */
[----:B------:R-:W-:Y:S01]  /*3820*/  UMOV UR17, UR13 ;  /* 0x0000000d00117c82 */ /* 0x000fe20008000000 */
[----:B------:R-:W-:Y:S01]  /*3830*/  UMOV UR18, UR11 ;  /* 0x0000000b00127c82 */ /* 0x000fe20008000000 */
[----:B------:R2:W-:Y:S01]  /*3840*/  UTMALDG.2D [UR8], [UR26], desc[UR24] ;  /* 0x000018081a0075b4 */ /* 0x0005e20008009000 */
[----:B------:R-:W-:Y:S01]  /*3850*/  LOP3.LUT R8, R6, 0x1, RZ, 0x3c, !PT ;  /* 0x0000000106087812 */ /* 0x000fe200078e3cff */
[C---:B------:R-:W-:Y:S01]  /*3860*/  IMAD R2, R4.reuse, 0x8, R13 ;  /* 0x0000000804027824 */ /* 0x040fe200078e020d */
[----:B------:R-:W-:Y:S03]  /*3870*/  ISETP.NE.AND P0, PT, R4, 0xb, PT ;  /* 0x0000000b0400780c */ /* 0x000fe60003f05270 */
[----:B-1----:R-:W-:Y:S01]  /*3880*/  IMAD.U32 R17, R8, -0x80000000, RZ ;  /* 0x8000000008117824 */ /* 0x002fe200078e00ff */
[----:B------:R2:W-:Y:S01]  /*3890*/  UTMALDG.2D [UR4], [UR22], desc[UR24] ;  /* 0x00001804160075b4 */ /* 0x0005e20008009000 */
[C---:B------:R-:W-:Y:S02]  /*38a0*/  VIADD R8, R4.reuse, 0x1 ;  /* 0x0000000104087836 */ /* 0x040fe40000000000 */
[----:B------:R-:W-:Y:S03]  /*38b0*/  IMAD R4, R4, 0x2000, R9 ;  /* 0x0000200004047824 */ /* 0x000fe600078e0209 */
[----:B------:R-:W-:Y:S01]  /*38c0*/  SEL R8, R8, RZ, P0 ;  /* 0x000000ff08087207 */ /* 0x000fe20000000000 */
[----:B------:R2:W-:Y:S01]  /*38d0*/  UTMALDG.2D [UR16], [UR20], desc[UR24] ;  /* 0x00001810140075b4 */ /* 0x0005e20008009000 */
[----:B------:R2:W-:Y:S02]  /*38e0*/  SYNCS.ARRIVE.TRANS64 RZ, [R5+URZ], R12 ;  /* 0x0000000c05ff79a7 */ /* 0x0005e400080000ff */
[----:B------:R-:W-:Y:S01]  /*38f0*/  ISETP.NE.AND P0, PT, R8, RZ, PT ;  /* 0x000000ff0800720c */ /* 0x000fe20003f05270 */
[----:B------:R-:W1:Y:S02]  /*3900*/  SYNCS.PHASECHK.TRANS64.TRYWAIT P1, [R2+URZ+0x60], R17 ;  /* 0x00006011020075a7 */ /* 0x000e6400080211ff */
[----:B-12---:R-:W-:Y:S10]  /*3910*/  @!P1 BRA `(.L_x_39) ;  /* 0x0000001800349947 */ /* 0x006ff40003800000 */
.L_x_91:
        /* <DEDUP_REMOVED lines=18> */
[----:B------:R-:W-:Y:S02]  /*3a40*/  LOP3.LUT R6, R6, R17, RZ, 0x3c, !PT ;  /* 0x0000001106067212 */ /* 0x000fe400078e3cff */
[----:B------:R1:W-:Y:S02]  /*3a50*/  UTMALDG.2D [UR8], [UR16], desc[UR14] ;  /* 0x00000e08100075b4 */ /* 0x0003e40008009000 */
[----:B------:R-:W-:Y:S05]  /*3a60*/  LOP3.LUT R12, R6, 0x1, RZ, 0x3c, !PT ;  /* 0x00000001060c7812 */ /* 0x000fea00078e3cff */
[----:B------:R-:W-:Y:S01]  /*3a70*/  IMAD.U32 R5, R12, -0x80000000, RZ ;  /* 0x800000000c057824 */ /* 0x000fe200078e00ff */
[----:B------:R1:W-:Y:S01]  /*3a80*/  UTMALDG.2D [UR4], [UR12], desc[UR14] ;  /* 0x00000e040c0075b4 */ /* 0x0003e20008009000 */
[----:B------:R2:W-:Y:S02]  /*3a90*/  SYNCS.ARRIVE.TRANS64 RZ, [R2+URZ], R11 ;  /* 0x0000000b02ff79a7 */ /* 0x0005e400080000ff */
[----:B------:R-:W3:Y:S01]  /*3aa0*/  SYNCS.PHASECHK.TRANS64.TRYWAIT P1, [R4+URZ+0x60], R5 ;  /* 0x00006005040075a7 */ /* 0x000ee200080211ff */
[C---:B--2---:R-:W-:Y:S02]  /*3ab0*/  VIADD R2, R8.reuse, 0x1 ;  /* 0x0000000108027836 */ /* 0x044fe40000000000 */
[----:B------:R-:W-:Y:S03]  /*3ac0*/  IMAD R8, R8, 0x2000, R9 ;  /* 0x0000200008087824 */ /* 0x000fe600078e0209 */
[----:B------:R-:W-:Y:S04]  /*3ad0*/  SEL R2, R2, RZ, P0 ;  /* 0x000000ff02027207 */ /* 0x000fe80000000000 */
[----:B------:R-:W-:Y:S01]  /*3ae0*/  ISETP.NE.AND P0, PT, R2, RZ, PT ;  /* 0x000000ff0200720c */ /* 0x000fe20003f05270 */
[----:B------:R-:W-:Y:S01]  /*3af0*/  @!UPT UIADD3 URZ, UPT, UPT, URZ, URZ, URZ ;  /* 0x000000fffffff290 */ /* 0x000fe2000fffe0ff */
[----:B-1-3--:R-:W-:Y:S11]  /*3b00*/  @!P1 BRA `(.L_x_40) ;  /* 0x0000001400d09947 */ /* 0x00aff60003800000 */
.L_x_93:
        /* <DEDUP_REMOVED lines=16> */
[----:B------:R-:W-:Y:S03]  /*3c10*/  UMOV UR5, UR9 ;  /* 0x0000000900057c82 */ /* 0x000fe60008000000 */
[----:B------:R-:W-:Y:S02]  /*3c20*/  LOP3.LUT R6, R6, R5, RZ, 0x3c, !PT ;  /* 0x0000000506067212 */ /* 0x000fe400078e3cff */
[----:B------:R2:W-:Y:S02]  /*3c30*/  UTMALDG.2D [UR8], [UR16], desc[UR14] ;  /* 0x00000e08100075b4 */ /* 0x0005e40008009000 */
[----:B------:R-:W-:Y:S05]  /*3c40*/  LOP3.LUT R5, R6, 0x1, RZ, 0x3c, !PT ;  /* 0x0000000106057812 */ /* 0x000fea00078e3cff */
[----:B-1----:R-:W-:Y:S01]  /*3c50*/  IMAD.U32 R17, R5, -0x80000000, RZ ;  /* 0x8000000005117824 */ /* 0x002fe200078e00ff */
[----:B------:R2:W-:Y:S01]  /*3c60*/  UTMALDG.2D [UR4], [UR12], desc[UR14] ;  /* 0x00000e040c0075b4 */ /* 0x0005e20008009000 */
[----:B------:R2:W-:Y:S02]  /*3c70*/  SYNCS.ARRIVE.TRANS64 RZ, [R4+URZ], R11 ;  /* 0x0000000b04ff79a7 */ /* 0x0005e400080000ff */
[----:B------:R-:W1:Y:S02]  /*3c80*/  SYNCS.PHASECHK.TRANS64.TRYWAIT P0, [R8+URZ+0x60], R17 ;  /* 0x00006011080075a7 */ /* 0x000e6400080011ff */
[----:B-12---:R-:W-:Y:S05]  /*3c90*/  @!P0 BRA `(.L_x_41) ;  /* 0x0000001400888947 */ /* 0x006fea0003800000 */
.L_x_95:
        /* <DEDUP_REMOVED lines=11> */
[----:B------:R-:W-:Y:S01]  /*3d50*/  VIADD R3, R3, 0x1 ;  /* 0x0000000103037836 */ /* 0x000fe20000000000 */
[----:B------:R-:W-:Y:S01]  /*3d60*/  R2UR UR13, R23 ;  /* 0x00000000170d72ca */ /* 0x000fe200000e0000 */
[C---:B------:R-:W-:Y:S01]  /*3d70*/  VIADD R10, R2.reuse, 0x1 ;  /* 0x00000001020a7836 */ /* 0x040fe20000000000 */
[----:B------:R-:W-:Y:S02]  /*3d80*/  R2UR UR7, R7 ;  /* 0x00000000070772ca */ /* 0x000fe400000e0000 */
[----:B------:R-:W-:Y:S01]  /*3d90*/  ISETP.NE.AND P0, PT, R2, 0xb, PT ;  /* 0x0000000b0200780c */ /* 0x000fe20003f05270 */
[----:B------:R-:W-:Y:S02]  /*3da0*/  IMAD R2, R3, 0x70, R0 ;  /* 0x0000007003027824 */ /* 0x000fe400078e0200 */
[----:B------:R-:W-:Y:S01]  /*3db0*/  UIADD3 UR8, UPT, UPT, UR4, 0x4000, URZ ;  /* 0x0000400004087890 */ /* 0x000fe2000fffe0ff */
[----:B------:R-:W-:Y:S01]  /*3dc0*/  SEL R10, R10, RZ, P0 ;  /* 0x000000ff0a0a7207 */ /* 0x000fe20000000000 */
[----:B------:R-:W-:Y:S01]  /*3dd0*/  UIADD3 UR4, UPT, UPT, UR4, 0x1c000, URZ ;  /* 0x0001c00004047890 */ /* 0x000fe2000fffe0ff */
[----:B------:R-:W-:Y:S01]  /*3de0*/  ISETP.GE.U32.AND P0, PT, R2, R33, PT ;  /* 0x000000210200720c */ /* 0x000fe20003f06070 */
[----:B------:R-:W-:Y:S01]  /*3df0*/  UMOV UR5, UR9 ;  /* 0x0000000900057c82 */ /* 0x000fe20008000000 */
[----:B------:R-:W-:Y:S04]  /*3e00*/  ISETP.NE.AND P1, PT, R10, RZ, PT ;  /* 0x000000ff0a00720c */ /* 0x000fe80003f25270 */
[----:B------:R2:W-:Y:S01]  /*3e10*/  UTMALDG.2D [UR8], [UR16], desc[UR14] ;  /* 0x00000e08100075b4 */ /* 0x0005e20008009000 */
[----:B------:R-:W-:Y:S04]  /*3e20*/  SEL R5, RZ, 0x1, P1 ;  /* 0x00000001ff057807 */ /* 0x000fe80000800000 */
[----:B------:R-:W-:Y:S01]  /*3e30*/  LOP3.LUT R12, R6, R5, RZ, 0x3c, !PT ;  /* 0x00000005060c7212 */ /* 0x000fe200078e3cff */
[----:B------:R2:W-:Y:S01]  /*3e40*/  UTMALDG.2D [UR4], [UR12], desc[UR14] ;  /* 0x00000e040c0075b4 */ /* 0x0005e20008009000 */
[----:B------:R2:W-:Y:S01]  /*3e50*/  SYNCS.ARRIVE.TRANS64 RZ, [R8+URZ], R11 ;  /* 0x0000000b08ff79a7 */ /* 0x0005e200080000ff */
[----:B------:R-:W-:Y:S05]  /*3e60*/  @!P0 BRA `(.L_x_42) ;  /* 0xffffffd800f48947 */ /* 0x000fea000383ffff */
[----:B--2---:R-:W-:Y:S05]  /*3e70*/  EXIT ;  /* 0x000000000000794d */ /* 0x004fea0003800000 */
.L_x_13:
[----:B------:R-:W-:-:S04]  /*3e80*/  LOP3.LUT R0, R38, 0xfffffffe, RZ, 0xc0, !PT ;  /* 0xfffffffe26007812 */ /* 0x000fc800078ec0ff */
[----:B------:R-:W-:-:S13]  /*3e90*/  ISETP.NE.AND P0, PT, R0, 0x4, PT ;  /* 0x000000040000780c */ /* 0x000fda0003f05270 */
[----:B--2---:R-:W-:Y:S05]  /*3ea0*/  @P0 EXIT ;  /* 0x000000000000094d */ /* 0x004fea0003800000 */
[----:B------:R-:W2:Y:S01]  /*3eb0*/  S2R R35, SR_CgaCtaId ;  /* 0x0000000000237919 */ /* 0x000ea20000008800 */
[----:B------:R-:W-:-:S04]  /*3ec0*/  MOV R0, 0x400 ;  /* 0x0000040000007802 */ /* 0x000fc80000000f00 */
[----:B--2---:R-:W-:-:S05]  /*3ed0*/  LEA R35, R35, R0, 0x18 ;  /* 0x0000000023237211 */ /* 0x004fca00078ec0ff */
[----:B------:R-:W2:Y:S02]  /*3ee0*/  LDS R0, [R35+0x37140] ;  /* 0x0371400023007984 */ /* 0x000ea40000000800 */
[----:B--2---:R-:W-:-:S13]  /*3ef0*/  ISETP.NE.AND P0, PT, R0, RZ, PT ;  /* 0x000000ff0000720c */ /* 0x004fda0003f05270 */
[----:B------:R-:W-:Y:S05]  /*3f00*/  @!P0 BRA `(.L_x_43) ;  /* 0x0000000000048947 */ /* 0x000fea0003800000 */
[----:B------:R-:W-:Y:S05]  /*3f10*/  BPT.TRAP 0x1 ;  /* 0x000000040000795c */ /* 0x000fea0000300000 */
.L_x_43:
[----:B------:R-:W2:Y:S01]  /*3f20*/  S2R R0, SR_CTAID.X ;  /* 0x0000000000007919 */ /* 0x000ea20000002500 */
[----:B------:R-:W-:Y:S02]  /*3f30*/  IADD3 R38, PT, PT, R38, -0x4, RZ ;  /* 0xfffffffc26267810 */ /* 0x000fe40007ffe0ff */
[----:B--2---:R-:W-:-:S13]  /*3f40*/  ISETP.GE.U32.AND P0, PT, R0, R33, PT ;  /* 0x000000210000720c */ /* 0x004fda0003f06070 */
[----:B------:R-:W-:Y:S05]  /*3f50*/  @P0 BRA `(.L_x_44) ;  /* 0x0000000800580947 */ /* 0x000fea0003800000 */
[----:B------:R-:W-:Y:S02]  /*3f60*/  IMAD.SHL.U32 R48, R23, 0x10, RZ ;  /* 0x0000001017307824 */ /* 0x000fe400078e00ff */
[----:B------:R-:W-:Y:S02]  /*3f70*/  IMAD R47, R38, 0x20, R23 ;  /* 0x00000020262f7824 */ /* 0x000fe400078e0217 */
[----:B------:R-:W-:Y:S01]  /*3f80*/  IMAD.MOV.U32 R3, RZ, RZ, RZ ;  /* 0x000000ffff037224 */ /* 0x000fe200078e00ff */
[----:B------:R-:W-:Y:S01]  /*3f90*/  LOP3.LUT R48, R48, 0x70, RZ, 0xc0, !PT ;  /* 0x0000007030307812 */ /* 0x000fe200078ec0ff */
[----:B-1----:R-:W-:Y:S02]  /*3fa0*/  IMAD.MOV.U32 R2, RZ, RZ, R0 ;  /* 0x000000ffff027224 */ /* 0x002fe400078e0000 */
[----:B------:R-:W-:Y:S01]  /*3fb0*/  IMAD.MOV.U32 R39, RZ, RZ, RZ ;  /* 0x000000ffff277224 */ /* 0x000fe200078e00ff */
[C---:B------:R-:W-:Y:S01]  /*3fc0*/  LOP3.LUT R46, R48.reuse, 0x10, RZ, 0x3c, !PT ;  /* 0x00000010302e7812 */ /* 0x040fe200078e3cff */
[----:B------:R-:W-:Y:S01]  /*3fd0*/  IMAD.SHL.U32 R47, R47, 0x80, RZ ;  /* 0x000000802f2f7824 */ /* 0x000fe200078e00ff */
[----:B------:R-:W-:-:S02]  /*3fe0*/  LOP3.LUT R45, R48, 0x20, RZ, 0x3c, !PT ;  /* 0x00000020302d7812 */ /* 0x000fc400078e3cff */
[C---:B------:R-:W-:Y:S02]  /*3ff0*/  LOP3.LUT R43, R48.reuse, 0x30, RZ, 0x3c, !PT ;  /* 0x00000030302b7812 */ /* 0x040fe400078e3cff */
[C---:B------:R-:W-:Y:S02]  /*4000*/  LOP3.LUT R41, R48.reuse, 0x40, RZ, 0x3c, !PT ;  /* 0x0000004030297812 */ /* 0x040fe400078e3cff */
[C---:B------:R-:W-:Y:S02]  /*4010*/  LOP3.LUT R44, R48.reuse, 0x50, RZ, 0x3c, !PT ;  /* 0x00000050302c7812 */ /* 0x040fe400078e3cff */
[C---:B------:R-:W-:Y:S02]  /*4020*/  LOP3.LUT R42, R48.reuse, 0x60, RZ, 0x3c, !PT ;  /* 0x00000060302a7812 */ /* 0x040fe400078e3cff */
[----:B------:R-:W-:-:S07]  /*4030*/  LOP3.LUT R40, R48, 0x70, RZ, 0x3c, !PT ;  /* 0x0000007030287812 */ /* 0x000fce00078e3cff */
.L_x_50:
[----:B--2---:R-:W-:Y:S01]  /*4040*/  IMAD.SHL.U32 R6, R3, 0x8, RZ ;  /* 0x0000000803067824 */ /* 0x004fe200078e00ff */
[----:B------:R-:W-:Y:S01]  /*4050*/  SHF.R.U32.HI R4, RZ, 0x1, R3 ;  /* 0x00000001ff047819 */ /* 0x000fe20000011603 */
[----:B------:R-:W-:Y:S05]  /*4060*/  YIELD ;  /* 0x0000000000007946 */ /* 0x000fea0003800000 */
[----:B------:R-:W-:Y:S01]  /*4070*/  LOP3.LUT R6, R6, 0x8, RZ, 0xc0, !PT ;  /* 0x0000000806067812 */ /* 0x000fe200078ec0ff */
[----:B------:R-:W-:Y:S01]  /*4080*/  BSSY B0, `(.L_x_45) ;  /* 0x0000008000007945 */ /* 0x000fe20003800000 */
[----:B------:R-:W-:Y:S02]  /*4090*/  LOP3.LUT R4, R4, 0x1, RZ, 0xc0, !PT ;  /* 0x0000000104047812 */ /* 0x000fe400078ec0ff */
[----:B------:R-:W-:Y:S01]  /*40a0*/  ISETP.NE.AND P1, PT, R38, RZ, PT ;  /* 0x000000ff2600720c */ /* 0x000fe20003f25270 */
[----:B------:R-:W-:Y:S02]  /*40b0*/  IMAD.IADD R36, R35, 0x1, R6 ;  /* 0x0000000123247824 */ /* 0x000fe400078e0206 */
[----:B------:R-:W-:Y:S01]  /*40c0*/  IMAD.U32 R7, R4, -0x80000000, RZ ;  /* 0x8000000004077824 */ /* 0x000fe200078e00ff */
[----:B------:R-:W-:Y:S03]  /*40d0*/  SHF.R.U32.HI R4, RZ, 0x7, R2 ;  /* 0x00000007ff047819 */ /* 0x000fe60000011602 */
[----:B------:R-:W1:Y:S02]  /*40e0*/  SYNCS.PHASECHK.TRANS64.TRYWAIT P0, [R36+URZ+0x37120], R7 ;  /* 0x03712007240075a7 */ /* 0x000e6400080011ff */
[----:B-1----:R-:W-:Y:S05]  /*40f0*/  @!P0 BRA `(.L_x_46) ;  /* 0x0000001000888947 */ /* 0x002fea0003800000 */
.L_x_97:
[----:B------:R-:W-:Y:S05]  /*4100*/  BSYNC B0 ;  /* 0x0000000000007941 */ /* 0x000fea0003800000 */
.L_x_45:
[----:B------:R-:W-:Y:S01]  /*4110*/  NOP ;  /* 0x0000000000007918 */ /* 0x000fe20000000000 */
[----:B------:R-:W-:Y:S05]  /*4120*/  @P1 BRA `(.L_x_47) ;  /* 0x0000000000041947 */ /* 0x000fea0003800000 */
[----:B------:R-:W-:Y:S04]  /*4130*/  DEPBAR.LE SB0, 0x1 ;  /* 0x000080400000791a */ /* 0x000fe80000000000 */
.L_x_47:
[----:B------:R-:W-:Y:S05]  /*4140*/  WARPSYNC.ALL ;  /* 0x0000000000007948 */ /* 0x000fea0003800000 */
[----:B------:R-:W-:Y:S01]  /*4150*/  NOP ;  /* 0x0000000000007918 */ /* 0x000fe20000000000 */
[----:B------:R-:W-:Y:S01]  /*4160*/  BAR.SYNC.DEFER_BLOCKING 0x8, 0x40 ;  /* 0x0201000000007b1d */ /* 0x000fe20000010000 */
[----:B------:R-:W-:Y:S01]  /*4170*/  IMAD.HI.U32 R5, R4, 0x24924925, RZ ;  /* 0x2492492504057827 */ /* 0x000fe200078e00ff */
[----:B------:R-:W-:Y:S03]  /*4180*/  MOV R4, 0x41e0 ;  /* 0x000041e000047802 */ /* 0x000fe60000000f00 */
[C---:B------:R-:W-:Y:S01]  /*4190*/  IMAD R2, R5.reuse, -0x380, R2 ;  /* 0xfffffc8005027824 */ /* 0x040fe200078e0202 */
[----:B------:R-:W-:Y:S04]  /*41a0*/  SHF.L.U32 R37, R5, 0x3, RZ ;  /* 0x0000000305257819 */ /* 0x000fe800000006ff */
[----:B------:R-:W-:Y:S02]  /*41b0*/  VIADDMNMX.U32 R49, R32, -R37, 0x8, PT ;  /* 0x0000000820317446 */ /* 0x000fe40003800825 */
[----:B------:R-:W-:Y:S02]  /*41c0*/  LOP3.LUT R6, R2, 0xffff, RZ, 0xc0, !PT ;  /* 0x0000ffff02067812 */ /* 0x000fe400078ec0ff */
[----:B-1----:R-:W-:Y:S05]  /*41d0*/  CALL.REL.NOINC `($__internal_3_$__cuda_sm20_div_u16) ;  /* 0x00000010008c7944 */ /* 0x002fea0003c00000 */
[----:B------:R-:W-:Y:S01]  /*41e0*/  PRMT R49, R49, 0x9910, RZ ;  /* 0x0000991031317816 */ /* 0x000fe200000000ff */
[----:B------:R-:W-:Y:S02]  /*41f0*/  IMAD.SHL.U32 R51, R3, 0x40, RZ ;  /* 0x0000004003337824 */ /* 0x000fe400078e00ff */
[----:B------:R-:W-:Y:S02]  /*4200*/  VIADD R36, R36, 0x37130 ;  /* 0x0003713024247836 */ /* 0x000fe40000000000 */
[----:B------:R-:W-:Y:S01]  /*4210*/  IMAD.SHL.U32 R50, R39, 0x2000, RZ ;  /* 0x0000200027327824 */ /* 0x000fe200078e00ff */
[----:B------:R-:W-:Y:S02]  /*4220*/  LOP3.LUT R51, R51, 0x40, RZ, 0xe2, !PT ;  /* 0x0000004033337812 */ /* 0x000fe400078ee2ff */
[----:B------:R-:W-:Y:S01]  /*4230*/  PRMT R36, RZ, 0x654, R36 ;  /* 0x00000654ff247816 */ /* 0x000fe20000000024 */
[----:B------:R-:W-:Y:S01]  /*4240*/  IMAD.IADD R52, R47, 0x1, R50 ;  /* 0x000000012f347824 */ /* 0x000fe200078e0232 */
[C---:B------:R-:W-:Y:S02]  /*4250*/  R2UR UR5, R51.reuse ;  /* 0x00000000330572ca */ /* 0x040fe400000e0000 */
[----:B------:R-:W-:Y:S02]  /*4260*/  R2UR UR4, R51 ;  /* 0x00000000330472ca */ /* 0x000fe400000e0000 */
[CC--:B------:R-:W-:Y:S02]  /*4270*/  IADD3 R28, PT, PT, R35.reuse, R52.reuse, R48 ;  /* 0x00000034231c7210 */ /* 0x0c0fe40007ffe030 */
[CC--:B------:R-:W-:Y:S02]  /*4280*/  IADD3 R29, PT, PT, R35.reuse, R52.reuse, R46 ;  /* 0x00000034231d7210 */ /* 0x0c0fe40007ffe02e */
[CC--:B------:R-:W-:Y:S02]  /*4290*/  IADD3 R53, PT, PT, R35.reuse, R52.reuse, R43 ;  /* 0x0000003423357210 */ /* 0x0c0fe40007ffe02b */
[----:B------:R-:W-:Y:S03]  /*42a0*/  IADD3 R51, PT, PT, R35, R52, R41 ;  /* 0x0000003423337210 */ /* 0x000fe60007ffe029 */
[----:B------:R-:W1:Y:S01]  /*42b0*/  LDTM.x8 R12, tmem[UR5] ;  /* 0x00000005000c79ee */ /* 0x000e6200081c0000 */
[----:B------:R-:W-:Y:S01]  /*42c0*/  NOP ;  /* 0x0000000000007918 */ /* 0x000fe20000000000 */
[----:B-1----:R-:W1:Y:S01]  /*42d0*/  LDTM.x8 R4, tmem[UR4+0x8] ;  /* 0x00000804000479ee */ /* 0x002e6200081c0000 */
[----:B------:R-:W-:Y:S02]  /*42e0*/  F2FP.BF16.F32.PACK_AB R20, R13, R12 ;  /* 0x0000000c0d14723e */ /* 0x000fe400000010ff */
[----:B------:R-:W-:Y:S02]  /*42f0*/  F2FP.BF16.F32.PACK_AB R21, R15, R14 ;  /* 0x0000000e0f15723e */ /* 0x000fe400000010ff */
[----:B------:R-:W-:Y:S02]  /*4300*/  F2FP.BF16.F32.PACK_AB R22, R17, R16 ;  /* 0x000000101116723e */ /* 0x000fe400000010ff */
[----:B------:R-:W-:Y:S02]  /*4310*/  F2FP.BF16.F32.PACK_AB R23, R19, R18 ;  /* 0x000000121317723e */ /* 0x000fe400000010ff */
[----:B-1----:R-:W-:Y:S02]  /*4320*/  F2FP.BF16.F32.PACK_AB R24, R5, R4 ;  /* 0x000000040518723e */ /* 0x002fe400000010ff */
[----:B------:R-:W-:Y:S01]  /*4330*/  F2FP.BF16.F32.PACK_AB R25, R7, R6 ;  /* 0x000000060719723e */ /* 0x000fe200000010ff */
[----:B------:R1:W-:Y:S01]  /*4340*/  STS.128 [R28], R20 ;  /* 0x000000141c007388 */ /* 0x0003e20000000c00 */
[----:B------:R-:W-:Y:S01]  /*4350*/  F2FP.BF16.F32.PACK_AB R26, R9, R8 ;  /* 0x00000008091a723e */ /* 0x000fe200000010ff */
[----:B------:R-:W-:Y:S01]  /*4360*/  NOP ;  /* 0x0000000000007918 */ /* 0x000fe20000000000 */
[----:B------:R-:W-:Y:S01]  /*4370*/  F2FP.BF16.F32.PACK_AB R27, R11, R10 ;  /* 0x0000000a0b1b723e */ /* 0x000fe200000010ff */
[----:B------:R-:W2:Y:S04]  /*4380*/  LDTM.x8 R12, tmem[UR5+0x10] ;  /* 0x00001005000c79ee */ /* 0x000ea800081c0000 */
[----:B------:R3:W-:Y:S01]  /*4390*/  STS.128 [R29], R24 ;  /* 0x000000181d007388 */ /* 0x0007e20000000c00 */
[----:B------:R-:W-:Y:S01]  /*43a0*/  NOP ;  /* 0x0000000000007918 */ /* 0x000fe20000000000 */
[----:B--2---:R-:W2:Y:S01]  /*43b0*/  LDTM.x8 R4, tmem[UR4+0x18] ;  /* 0x00001804000479ee */ /* 0x004ea200081c0000 */
[----:B-1----:R-:W-:Y:S02]  /*43c0*/  F2FP.BF16.F32.PACK_AB R20, R13, R12 ;  /* 0x0000000c0d14723e */ /* 0x002fe400000010ff */
[----:B------:R-:W-:Y:S02]  /*43d0*/  F2FP.BF16.F32.PACK_AB R21, R15, R14 ;  /* 0x0000000e0f15723e */ /* 0x000fe400000010ff */
[----:B------:R-:W-:Y:S02]  /*43e0*/  F2FP.BF16.F32.PACK_AB R22, R17, R16 ;  /* 0x000000101116723e */ /* 0x000fe400000010ff */
[----:B--2---:R-:W-:Y:S02]  /*43f0*/  F2FP.BF16.F32.PACK_AB R28, R5, R4 ;  /* 0x00000004051c723e */ /* 0x004fe400000010ff */
[----:B------:R-:W-:Y:S02]  /*4400*/  F2FP.BF16.F32.PACK_AB R23, R19, R18 ;  /* 0x000000121317723e */ /* 0x000fe400000010ff */
[----:B------:R-:W-:Y:S02]  /*4410*/  IADD3 R4, PT, PT, R35, R52, R45 ;  /* 0x0000003423047210 */ /* 0x000fe40007ffe02d */
[----:B---3--:R-:W-:Y:S02]  /*4420*/  F2FP.BF16.F32.PACK_AB R29, R7, R6 ;  /* 0x00000006071d723e */ /* 0x008fe400000010ff */
[----:B------:R-:W-:Y:S01]  /*4430*/  F2FP.BF16.F32.PACK_AB R30, R9, R8 ;  /* 0x00000008091e723e */ /* 0x000fe200000010ff */
[----:B------:R1:W-:Y:S01]  /*4440*/  STS.128 [R4], R20 ;  /* 0x0000001404007388 */ /* 0x0003e20000000c00 */
[----:B------:R-:W-:Y:S01]  /*4450*/  F2FP.BF16.F32.PACK_AB R31, R11, R10 ;  /* 0x0000000a0b1f723e */ /* 0x000fe200000010ff */
[----:B------:R-:W-:Y:S01]  /*4460*/  NOP ;  /* 0x0000000000007918 */ /* 0x000fe20000000000 */
[----:B------:R-:W2:Y:S03]  /*4470*/  LDTM.x8 R12, tmem[UR5+0x20] ;  /* 0x00002005000c79ee */ /* 0x000ea600081c0000 */
[----:B------:R3:W-:Y:S01]  /*4480*/  STS.128 [R53], R28 ;  /* 0x0000001c35007388 */ /* 0x0007e20000000c00 */
[----:B------:R-:W-:Y:S01]  /*4490*/  NOP ;  /* 0x0000000000007918 */ /* 0x000fe20000000000 */
[----:B--2---:R-:W-:Y:S02]  /*44a0*/  F2FP.BF16.F32.PACK_AB R24, R13, R12 ;  /* 0x0000000c0d18723e */ /* 0x004fe400000010ff */
[----:B------:R-:W-:Y:S01]  /*44b0*/  F2FP.BF16.F32.PACK_AB R25, R15, R14 ;  /* 0x0000000e0f19723e */ /* 0x000fe200000010ff */
[----:B-1----:R-:W1:Y:S01]  /*44c0*/  LDTM.x8 R4, tmem[UR4+0x28] ;  /* 0x00002804000479ee */ /* 0x002e6200081c0000 */
[----:B------:R-:W-:Y:S02]  /*44d0*/  F2FP.BF16.F32.PACK_AB R26, R17, R16 ;  /* 0x00000010111a723e */ /* 0x000fe400000010ff */
[----:B------:R-:W-:Y:S02]  /*44e0*/  F2FP.BF16.F32.PACK_AB R27, R19, R18 ;  /* 0x00000012131b723e */ /* 0x000fe400000010ff */
[----:B---3--:R-:W-:Y:S03]  /*44f0*/  IADD3 R28, PT, PT, R35, R52, R44 ;  /* 0x00000034231c7210 */ /* 0x008fe60007ffe02c */
[----:B------:R2:W-:Y:S01]  /*4500*/  STS.128 [R51], R24 ;  /* 0x0000001833007388 */ /* 0x0005e20000000c00 */
[----:B------:R-:W-:Y:S01]  /*4510*/  NOP ;  /* 0x0000000000007918 */ /* 0x000fe20000000000 */
[----:B-1----:R-:W1:Y:S01]  /*4520*/  LDTM.x8 R12, tmem[UR5+0x30] ;  /* 0x00003005000c79ee */ /* 0x002e6200081c0000 */
[----:B------:R-:W-:Y:S02]  /*4530*/  F2FP.BF16.F32.PACK_AB R20, R5, R4 ;  /* 0x000000040514723e */ /* 0x000fe400000010ff */
[----:B------:R-:W-:Y:S02]  /*4540*/  F2FP.BF16.F32.PACK_AB R21, R7, R6 ;  /* 0x000000060715723e */ /* 0x000fe400000010ff */
[----:B------:R-:W-:Y:S02]  /*4550*/  F2FP.BF16.F32.PACK_AB R22, R9, R8 ;  /* 0x000000080916723e */ /* 0x000fe400000010ff */
[----:B------:R-:W-:Y:S05]  /*4560*/  F2FP.BF16.F32.PACK_AB R23, R11, R10 ;  /* 0x0000000a0b17723e */ /* 0x000fea00000010ff */
[----:B------:R2:W-:Y:S01]  /*4570*/  STS.128 [R28], R20 ;  /* 0x000000141c007388 */ /* 0x0005e20000000c00 */
[----:B-1----:R-:W-:Y:S01]  /*4580*/  F2FP.BF16.F32.PACK_AB R12, R13, R12 ;  /* 0x0000000c0d0c723e */ /* 0x002fe200000010ff */
[----:B------:R-:W-:Y:S01]  /*4590*/  NOP ;  /* 0x0000000000007918 */ /* 0x000fe20000000000 */
[----:B------:R-:W-:Y:S01]  /*45a0*/  F2FP.BF16.F32.PACK_AB R13, R15, R14 ;  /* 0x0000000e0f0d723e */ /* 0x000fe200000010ff */
[----:B------:R-:W1:Y:S01]  /*45b0*/  LDTM.x8 R4, tmem[UR4+0x38] ;  /* 0x00003804000479ee */ /* 0x000e6200081c0000 */
[----:B------:R-:W-:Y:S02]  /*45c0*/  F2FP.BF16.F32.PACK_AB R14, R17, R16 ;  /* 0x00000010110e723e */ /* 0x000fe400000010ff */
[----:B------:R-:W-:Y:S02]  /*45d0*/  F2FP.BF16.F32.PACK_AB R15, R19, R18 ;  /* 0x00000012130f723e */ /* 0x000fe400000010ff */
[----:B------:R-:W-:Y:S05]  /*45e0*/  PRMT R16, R34, 0x9910, RZ ;  /* 0x0000991022107816 */ /* 0x000fea00000000ff */
[----:B------:R-:W-:Y:S04]  /*45f0*/  IMAD R16, R16, R49, RZ ;  /* 0x0000003110107224 */ /* 0x000fe800078e02ff */
[----:B------:R-:W-:Y:S01]  /*4600*/  IMAD.MOV R16, RZ, RZ, -R16 ;  /* 0x000000ffff107224 */ /* 0x000fe200078e0a10 */
[----:B-1----:R-:W-:Y:S02]  /*4610*/  F2FP.BF16.F32.PACK_AB R4, R5, R4 ;  /* 0x000000040504723e */ /* 0x002fe400000010ff */
[----:B------:R-:W-:Y:S02]  /*4620*/  F2FP.BF16.F32.PACK_AB R5, R7, R6 ;  /* 0x000000060705723e */ /* 0x000fe400000010ff */
[----:B------:R-:W-:Y:S02]  /*4630*/  F2FP.BF16.F32.PACK_AB R6, R9, R8 ;  /* 0x000000080906723e */ /* 0x000fe400000010ff */
[----:B------:R-:W-:Y:S02]  /*4640*/  IADD3 R8, PT, PT, R35, R52, R42 ;  /* 0x0000003423087210 */ /* 0x000fe40007ffe02a */
[----:B------:R-:W-:Y:S02]  /*4650*/  F2FP.BF16.F32.PACK_AB R7, R11, R10 ;  /* 0x0000000a0b07723e */ /* 0x000fe400000010ff */
[----:B------:R-:W-:Y:S01]  /*4660*/  IADD3 R52, PT, PT, R35, R52, R40 ;  /* 0x0000003423347210 */ /* 0x000fe20007ffe028 */
[----:B------:R2:W-:Y:S01]  /*4670*/  STS.128 [R8], R12 ;  /* 0x0000000c08007388 */ /* 0x0005e20000000c00 */
[----:B------:R-:W-:Y:S01]  /*4680*/  NOP ;  /* 0x0000000000007918 */ /* 0x000fe20000000000 */
[----:B------:R-:W-:Y:S02]  /*4690*/  PRMT R9, R16, 0x7710, RZ ;  /* 0x0000771010097816 */ /* 0x000fe400000000ff */
[----:B------:R2:W-:Y:S01]  /*46a0*/  STS.128 [R52], R4 ;  /* 0x0000000434007388 */ /* 0x0005e20000000c00 */
[----:B------:R-:W-:Y:S01]  /*46b0*/  NOP ;  /* 0x0000000000007918 */ /* 0x000fe20000000000 */
[----:B------:R2:W-:Y:S01]  /*46c0*/  SYNCS.ARRIVE.TRANS64.RED.A1T0 RZ, [R36+URZ], RZ ;  /* 0x000000ff24ff79a7 */ /* 0x0005e200081004ff */
[----:B------:R-:W-:Y:S01]  /*46d0*/  IMAD.IADD R2, R2, 0x1, R9 ;  /* 0x0000000102027824 */ /* 0x000fe200078e0209 */
[----:B------:R1:W-:Y:S06]  /*46e0*/  MEMBAR.ALL.CTA ;  /* 0x0000000000007992 */ /* 0x0003ec0000008000 */
[----:B-1----:R-:W1:Y:S01]  /*46f0*/  FENCE.VIEW.ASYNC.S ;  /* 0x00000000000073c6 */ /* 0x002e620000000000 */
[----:B------:R-:W-:Y:S05]  /*4700*/  LOP3.LUT R2, R2, 0xffff, RZ, 0xc0, !PT ;  /* 0x0000ffff02027812 */ /* 0x000fea00078ec0ff */
[----:B------:R-:W-:Y:S01]  /*4710*/  IMAD.IADD R2, R37, 0x1, R2 ;  /* 0x0000000125027824 */ /* 0x000fe200078e0202 */
[----:B-1----:R-:W-:Y:S06]  /*4720*/  BAR.SYNC.DEFER_BLOCKING 0x8, 0x40 ;  /* 0x0201000000007b1d */ /* 0x002fec0000010000 */
[----:B------:R-:W-:Y:S05]  /*4730*/  @P1 BRA `(.L_x_48) ;  /* 0x0000000000481947 */ /* 0x000fea0003800000 */
[----:B------:R-:W-:Y:S01]  /*4740*/  ELECT P0, URZ, PT ;  /* 0x0000000000ff782f */ /* 0x000fe20003800000 */
[----:B------:R-:W-:Y:S11]  /*4750*/  BSSY.RECONVERGENT B0, `(.L_x_48) ;  /* 0x0000010000007945 */ /* 0x000ff60003800200 */
[----:B------:R-:W-:Y:S01]  /*4760*/  @!UPT UIADD3 URZ, UPT, UPT, URZ, URZ, URZ ;  /* 0x000000fffffff290 */ /* 0x000fe2000fffe0ff */
[----:B------:R-:W-:Y:S05]  /*4770*/  @!P0 BRA `(.L_x_49) ;  /* 0x0000000000348947 */ /* 0x000fea0003800000 */
[----:B------:R-:W1:Y:S01]  /*4780*/  LDCU.64 UR6, c[0x0][0x348] ;  /* 0x00006900ff0677ac */ /* 0x000e620008000a00 */
[----:B------:R-:W-:Y:S02]  /*4790*/  R2UR UR8, R34 ;  /* 0x00000000220872ca */ /* 0x000fe400000e0000 */
[----:B------:R-:W-:Y:S02]  /*47a0*/  R2UR UR11, R2 ;  /* 0x00000000020b72ca */ /* 0x000fe400000e0000 */
[----:B------:R-:W-:Y:S02]  /*47b0*/  R2UR UR9, R50 ;  /* 0x00000000320972ca */ /* 0x000fe400000e0000 */
[----:B------:R-:W-:Y:S07]  /*47c0*/  R2UR UR10, R35 ;  /* 0x00000000230a72ca */ /* 0x000fee00000e0000 */
[----:B------:R-:W-:Y:S02]  /*47d0*/  USHF.L.U32 UR8, UR8, 0x6, URZ ;  /* 0x0000000608087899 */ /* 0x000fe400080006ff */
[----:B-1----:R-:W-:Y:S02]  /*47e0*/  UIADD3 UR12, UP0, UPT, UR6, 0x240, URZ ;  /* 0x00000240060c7890 */ /* 0x002fe4000ff1e0ff */
[----:B------:R-:W-:Y:S02]  /*47f0*/  USHF.L.U32 UR6, UR11, 0x6, URZ ;  /* 0x000000060b067899 */ /* 0x000fe400080006ff */
[----:B------:R-:W-:Y:S02]  /*4800*/  UIADD3 UR4, UPT, UPT, UR10, UR9, URZ ;  /* 0x000000090a047290 */ /* 0x000fe4000fffe0ff */
[----:B------:R-:W-:Y:S02]  /*4810*/  ULOP3.LUT UR5, UR8, 0xffff, URZ, 0xc0, !UPT ;  /* 0x0000ffff08057892 */ /* 0x000fe4000f8ec0ff */
[----:B------:R-:W-:Y:S09]  /*4820*/  UIADD3.X UR13, UPT, UPT, URZ, UR7, URZ, UP0, !UPT ;  /* 0x00000007ff0d7290 */ /* 0x000ff200087fe4ff */
[----:B------:R1:W-:Y:S02]  /*4830*/  UTMASTG.2D [UR4], [UR12] ;  /* 0x000000040c0073b5 */ /* 0x0003e40008008000 */
[----:B-1----:R0:W-:Y:S02]  /*4840*/  UTMACMDFLUSH ;  /* 0x00000000000079b7 */ /* 0x0021e40000000000 */
.L_x_49:
[----:B------:R-:W-:Y:S05]  /*4850*/  BSYNC.RECONVERGENT B0 ;  /* 0x0000000000007941 */ /* 0x000fea0003800200 */
.L_x_48:
[----:B------:R-:W-:Y:S02]  /*4860*/  IADD3 R3, PT, PT, R3, 0x1, RZ ;  /* 0x0000000103037810 */ /* 0x000fe40007ffe0ff */
[----:B------:R-:W-:Y:S03]  /*4870*/  LOP3.LUT R39, R39, 0x1, RZ, 0xc, !PT ;  /* 0x0000000127277812 */ /* 0x000fe600078e0cff */
[----:B------:R-:W-:Y:S05]  /*4880*/  IMAD R2, R3, 0x70, R0 ;  /* 0x0000007003027824 */ /* 0x000fea00078e0200 */
[----:B------:R-:W-:Y:S11]  /*4890*/  ISETP.GE.U32.AND P0, PT, R2, R33, PT ;  /* 0x000000210200720c */ /* 0x000ff60003f06070 */
[----:B------:R-:W-:Y:S02]  /*48a0*/  @!UPT UIADD3 URZ, UPT, UPT, URZ, URZ, URZ ;  /* 0x000000fffffff290 */ /* 0x000fe4000fffe0ff */
[----:B------:R-:W-:Y:S05]  /*48b0*/  @!P0 BRA `(.L_x_50) ;  /* 0xfffffff400e08947 */ /* 0x000fea000383ffff */
.L_x_44:
[----:B------:R-:W-:-:S13]  /*48c0*/  ISETP.NE.AND P0, PT, R38, 0x1, PT ;  /* 0x000000012600780c */ /* 0x000fda0003f05270 */
[----:B------:R-:W-:Y:S05]  /*48d0*/  @P0 EXIT ;  /* 0x000000000000094d */ /* 0x000fea0003800000 */
[----:B------:R-:W-:Y:S05]  /*48e0*/  WARPSYNC.ALL ;  /* 0x0000000000007948 */ /* 0x000fea0003800000 */
[----:B------:R-:W-:Y:S01]  /*48f0*/  NOP ;  /* 0x0000000000007918 */ /* 0x000fe20000000000 */
[----:B------:R-:W3:Y:S01]  /*4900*/  S2UR UR5, SR_CgaCtaId ;  /* 0x00000000000579c3 */ /* 0x000ee20000008800 */
[----:B------:R-:W-:Y:S02]  /*4910*/  UMOV UR4, 0x50 ;  /* 0x0000005000047882 */ /* 0x000fe40000000000 */
[----:B---3--:R-:W-:-:S09]  /*4920*/  ULEA UR5, UR5, UR4, 0x18 ;  /* 0x0000000405057291 */ /* 0x008fd2000f8ec0ff */
[----:B-1----:R-:W1:Y:S02]  /*4930*/  LDS R2, [UR5] ;  /* 0x00000005ff027984 */ /* 0x002e640008000800 */
[----:B-1----:R-:W-:-:S04]  /*4940*/  LOP3.LUT R0, R2, 0xff, RZ, 0xc0, !PT ;  /* 0x000000ff02007812 */ /* 0x002fc800078ec0ff */
[----:B------:R-:W-:-:S13]  /*4950*/  ISETP.NE.AND P0, PT, R0, 0xff, PT ;  /* 0x000000ff0000780c */ /* 0x000fda0003f05270 */
[----:B------:R-:W-:Y:S05]  /*4960*/  @P0 BRA `(.L_x_51) ;  /* 0x0000000000480947 */ /* 0x000fea0003800000 */
[----:B------:R-:W-:-:S04]  /*4970*/  SHF.R.U32.HI R0, RZ, 0x10, R2 ;  /* 0x00000010ff007819 */ /* 0x000fc80000011602 */
[----:B------:R-:W-:-:S04]  /*4980*/  LOP3.LUT R0, R0, 0x1, RZ, 0xc0, !PT ;  /* 0x0000000100007812 */ /* 0x000fc800078ec0ff */
[----:B------:R-:W-:-:S13]  /*4990*/  ISETP.NE.AND P0, PT, R0, 0x1, PT ;  /* 0x000000010000780c */ /* 0x000fda0003f05270 */
[----:B------:R-:W-:Y:S05]  /*49a0*/  @P0 BRA `(.L_x_52) ;  /* 0x00000000002c0947 */ /* 0x000fea0003800000 */
[----:B------:R-:W1:Y:S01]  /*49b0*/  S2R R0, SR_LANEID ;  /* 0x0000000000007919 */ /* 0x000e620000000000 */
[----:B------:R-:W-:Y:S01]  /*49c0*/  IMAD.MOV.U32 R2, RZ, RZ, -0x10100 ;  /* 0xfffeff00ff027424 */ /* 0x000fe200078e00ff */
[----:B------:R-:W-:Y:S02]  /*49d0*/  VOTEU.ANY UR6, UPT, PT ;  /* 0x0000000000067886 */ /* 0x000fe400038e0100 */
[----:B------:R-:W-:Y:S01]  /*49e0*/  UFLO.U32 UR6, UR6 ;  /* 0x00000006000672bd */ /* 0x000fe200080e0000 */
[----:B------:R-:W3:Y:S05]  /*49f0*/  REDUX UR4, R2 ;  /* 0x00000000020473c4 */ /* 0x000eea0000000000 */
[----:B-1----:R-:W-:-:S02]  /*4a00*/  ISETP.EQ.U32.AND P0, PT, R0, UR6, PT ;  /* 0x0000000600007c0c */ /* 0x002fc4000bf02070 */
[----:B---3--:R-:W-:Y:S01]  /*4a10*/  MOV R0, UR4 ;  /* 0x0000000400007c02 */ /* 0x008fe20008000f00 */
[----:B------:R-:W-:-:S05]  /*4a20*/  UMOV UR4, 0xfffeff00 ;  /* 0xfffeff0000047882 */ /* 0x000fca0000000000 */
[----:B------:R1:W-:Y:S05]  /*4a30*/  UTCATOMSWS.AND URZ, UR4 ;  /* 0x0000000400ff79e3 */ /* 0x0003ea0008000000 */
[----:B------:R1:W-:Y:S01]  /*4a40*/  @P0 ATOMS.AND RZ, [UR5], R0 ;  /* 0x00000000ffff098c */ /* 0x0003e2000a800005 */
[----:B------:R-:W-:Y:S05]  /*4a50*/  BRA `(.L_x_53) ;  /* 0x0000000000147947 */ /* 0x000fea0003800000 */
.L_x_52:
[----:B------:R-:W-:Y:S02]  /*4a60*/  MOV R2, 0x4a80 ;  /* 0x00004a8000027802 */ /* 0x000fe40000000f00 */
[----:B--2---:R-:W-:Y:S05]  /*4a70*/  CALL.REL.NOINC `($__internal_0_$__cuda_sm10x_tcgen05_guardrail_trap_col_being_dealloced_not_returned_by_alloc) ;  /* 0x0000000800407944 */ /* 0x004fea0003c00000 */
[----:B------:R-:W-:Y:S05]  /*4a80*/  BRA `(.L_x_53) ;  /* 0x0000000000087947 */ /* 0x000fea0003800000 */
.L_x_51:
[----:B------:R-:W-:Y:S02]  /*4a90*/  MOV R2, 0x4ab0 ;  /* 0x00004ab000027802 */ /* 0x000fe40000000f00 */
[----:B--2---:R-:W-:Y:S05]  /*4aa0*/  CALL.REL.NOINC `($__internal_2_$__cuda_sm10x_tcgen05_guardrail_trap_unallocated_columns_being_dealloced) ;  /* 0x00000008004c7944 */ /* 0x004fea0003c00000 */
.L_x_53:
[----:B------:R-:W-:Y:S01]  /*4ab0*/  NOP ;  /* 0x0000000000007918 */ /* 0x000fe20000000000 */
[----:B-1----:R-:W-:Y:S05]  /*4ac0*/  EXIT ;  /* 0x000000000000794d */ /* 0x002fea0003800000 */
.L_x_14:
[----:B------:R-:W-:-:S07]  /*4ad0*/  MOV R10, R11 ;  /* 0x0000000b000a7202 */ /* 0x000fce0000000f00 */
.L_x_54:
[----:B-1----:R1:W2:Y:S02]  /*4ae0*/  SYNCS.PHASECHK.TRANS64.TRYWAIT P0, [R6+URZ+0x37000], R11 ;  /* 0x0370000b060075a7 */ /* 0x0022a400080011ff */
[----:B--2---:R-:W-:Y:S05]  /*4af0*/  @!P0 NANOSLEEP.SYNCS 0x989680 ;  /* 0x009896800000895d */ /* 0x004fea0003900000 */
[----:B------:R-:W2:Y:S02]  /*4b00*/  @!P0 SYNCS.PHASECHK.TRANS64 P0, [R6+URZ+0x37000], R11 ;  /* 0x0370000b060085a7 */ /* 0x000ea400080010ff */
[----:B--2---:R-:W-:Y:S05]  /*4b10*/  @!P0 BRA `(.L_x_54) ;  /* 0xfffffffc00f08947 */ /* 0x004fea000383ffff */
[----:B------:R-:W-:Y:S05]  /*4b20*/  BRA `(.L_x_55) ;  /* 0xffffffc0003c7947 */ /* 0x000fea000383ffff */
.L_x_16:
[----:B-1---5:R-:W-:-:S07]  /*4b30*/  MOV R6, R7 ;  /* 0x0000000700067202 */ /* 0x022fce0000000f00 */
.L_x_56:
[----:B-1----:R1:W2:Y:S02]  /*4b40*/  SYNCS.PHASECHK.TRANS64.TRYWAIT P0, [R2+URZ+0x37000], R7 ;  /* 0x03700007020075a7 */ /* 0x0022a400080011ff */
[----:B--2---:R-:W-:Y:S05]  /*4b50*/  @!P0 NANOSLEEP.SYNCS 0x989680 ;  /* 0x009896800000895d */ /* 0x004fea0003900000 */
[----:B------:R-:W2:Y:S02]  /*4b60*/  @!P0 SYNCS.PHASECHK.TRANS64 P0, [R2+URZ+0x37000], R7 ;  /* 0x03700007020085a7 */ /* 0x000ea400080010ff */
[----:B--2---:R-:W-:Y:S05]  /*4b70*/  @!P0 BRA `(.L_x_56) ;  /* 0xfffffffc00f08947 */ /* 0x004fea000383ffff */
[----:B------:R-:W-:Y:S05]  /*4b80*/  BRA `(.L_x_57) ;  /* 0xffffffc000a87947 */ /* 0x000fea000383ffff */
.L_x_19:
[----:B------:R-:W-:Y:S02]  /*4b90*/  MOV R4, UR14 ;  /* 0x0000000e00047c02 */ /* 0x000fe40008000f00 */
[----:B------:R-:W-:Y:S02]  /*4ba0*/  MOV R5, UR14 ;  /* 0x0000000e00057c02 */ /* 0x000fe40008000f00 */
[----:B------:R-:W-:-:S07]  /*4bb0*/  MOV R0, UR10 ;  /* 0x0000000a00007c02 */ /* 0x000fce0008000f00 */
.L_x_58:
[----:B-1----:R1:W2:Y:S02]  /*4bc0*/  SYNCS.PHASECHK.TRANS64.TRYWAIT P0, [R0+URZ+0x37130], R5 ;  /* 0x03713005000075a7 */ /* 0x0022a400080011ff */
[----:B--2---:R-:W-:Y:S05]  /*4bd0*/  @!P0 NANOSLEEP.SYNCS 0x989680 ;  /* 0x009896800000895d */ /* 0x004fea0003900000 */
[----:B------:R-:W2:Y:S02]  /*4be0*/  @!P0 SYNCS.PHASECHK.TRANS64 P0, [R0+URZ+0x37130], R5 ;  /* 0x03713005000085a7 */ /* 0x000ea400080010ff */
[----:B--2---:R-:W-:Y:S05]  /*4bf0*/  @!P0 BRA `(.L_x_58) ;  /* 0xfffffffc00f08947 */ /* 0x004fea000383ffff */
[----:B------:R-:W-:Y:S05]  /*4c00*/  BRA `(.L_x_59) ;  /* 0xffffffc400687947 */ /* 0x000fea000383ffff */
.L_x_20:
[----:B------:R-:W-:Y:S02]  /*4c10*/  MOV R2, UR14 ;  /* 0x0000000e00027c02 */ /* 0x000fe40008000f00 */
[----:B------:R-:W-:Y:S07]  /*4c20*/  MOV R4, R5 ;  /* 0x0000000500047202 */ /* 0x000fee0000000f00 */
.L_x_60:
[----:B-1----:R1:W2:Y:S02]  /*4c30*/  SYNCS.PHASECHK.TRANS64.TRYWAIT P0, [R2+URZ+0x370c0], R5 ;  /* 0x0370c005020075a7 */ /* 0x0022a400080011ff */
[----:B--2---:R-:W-:Y:S05]  /*4c40*/  @!P0 NANOSLEEP.SYNCS 0x989680 ;  /* 0x009896800000895d */ /* 0x004fea0003900000 */
[----:B------:R-:W2:Y:S02]  /*4c50*/  @!P0 SYNCS.PHASECHK.TRANS64 P0, [R2+URZ+0x370c0], R5 ;  /* 0x0370c005020085a7 */ /* 0x000ea400080010ff */
[----:B--2---:R-:W-:Y:S05]  /*4c60*/  @!P0 BRA `(.L_x_60) ;  /* 0xfffffffc00f08947 */ /* 0x004fea000383ffff */
[----:B------:R-:W-:Y:S05]  /*4c70*/  BRA `(.L_x_61) ;  /* 0xffffffc400747947 */ /* 0x000fea000383ffff */
.L_x_22:
[----:B------:R-:W-:Y:S02]  /*4c80*/  MOV R0, UR10 ;  /* 0x0000000a00007c02 */ /* 0x000fe40008000f00 */
[----:B------:R-:W-:Y:S07]  /*4c90*/  MOV R4, R5 ;  /* 0x0000000500047202 */ /* 0x000fee0000000f00 */
.L_x_62:
[----:B-1----:R1:W2:Y:S02]  /*4ca0*/  SYNCS.PHASECHK.TRANS64.TRYWAIT P0, [R0+URZ+0x370c0], R5 ;  /* 0x0370c005000075a7 */ /* 0x0022a400080011ff */
[----:B--2---:R-:W-:Y:S05]  /*4cb0*/  @!P0 NANOSLEEP.SYNCS 0x989680 ;  /* 0x009896800000895d */ /* 0x004fea0003900000 */
[----:B------:R-:W2:Y:S02]  /*4cc0*/  @!P0 SYNCS.PHASECHK.TRANS64 P0, [R0+URZ+0x370c0], R5 ;  /* 0x0370c005000085a7 */ /* 0x000ea400080010ff */
[----:B--2---:R-:W-:Y:S05]  /*4cd0*/  @!P0 BRA `(.L_x_62) ;  /* 0xfffffffc00f08947 */ /* 0x004fea000383ffff */
[----:B------:R-:W-:Y:S05]  /*4ce0*/  BRA `(.L_x_63) ;  /* 0xffffffc800347947 */ /* 0x000fea000383ffff */
.L_x_26:
[----:B------:R-:W-:Y:S07]  /*4cf0*/  MOV R7, R6 ;  /* 0x0000000600077202 */ /* 0x000fee0000000f00 */
.L_x_64:
[----:B-1----:R1:W2:Y:S02]  /*4d00*/  SYNCS.PHASECHK.TRANS64.TRYWAIT P0, [R5+URZ+0x60], R7 ;  /* 0x00006007050075a7 */ /* 0x0022a400080011ff */
[----:B--2---:R-:W-:Y:S05]  /*4d10*/  @!P0 NANOSLEEP.SYNCS 0x989680 ;  /* 0x009896800000895d */ /* 0x004fea0003900000 */
[----:B------:R-:W2:Y:S02]  /*4d20*/  @!P0 SYNCS.PHASECHK.TRANS64 P0, [R5+URZ+0x60], R7 ;  /* 0x00006007050085a7 */ /* 0x000ea400080010ff */
[----:B--2---:R-:W-:Y:S05]  /*4d30*/  @!P0 BRA `(.L_x_64) ;  /* 0xfffffffc00f08947 */ /* 0x004fea000383ffff */
[----:B------:R-:W-:Y:S05]  /*4d40*/  BRA `(.L_x_65) ;  /* 0xffffffcc00b07947 */ /* 0x000fea000383ffff */
.L_x_27:
[-C--:B------:R-:W-:Y:S02]  /*4d50*/  MOV R16, R11.reuse ;  /* 0x0000000b00107202 */ /* 0x080fe40000000f00 */
[----:B------:R-:W-:Y:S07]  /*4d60*/  MOV R17, R11 ;  /* 0x0000000b00117202 */ /* 0x000fee0000000f00 */
.L_x_66:
[----:B-1----:R1:W2:Y:S02]  /*4d70*/  SYNCS.PHASECHK.TRANS64.TRYWAIT P1, [R6+URZ+0x60], R17 ;  /* 0x00006011060075a7 */ /* 0x0022a400080211ff */
[----:B--2---:R-:W-:Y:S05]  /*4d80*/  @!P1 NANOSLEEP.SYNCS 0x989680 ;  /* 0x009896800000995d */ /* 0x004fea0003900000 */
[----:B------:R-:W2:Y:S02]  /*4d90*/  @!P1 SYNCS.PHASECHK.TRANS64 P1, [R6+URZ+0x60], R17 ;  /* 0x00006011060095a7 */ /* 0x000ea400080210ff */
[----:B--2---:R-:W-:Y:S05]  /*4da0*/  @!P1 BRA `(.L_x_66) ;  /* 0xfffffffc00f09947 */ /* 0x004fea000383ffff */
[----:B------:R-:W-:Y:S05]  /*4db0*/  BRA `(.L_x_67) ;  /* 0xffffffd000747947 */ /* 0x000fea000383ffff */
.L_x_28:
[-C--:B------:R-:W-:Y:S02]  /*4dc0*/  MOV R26, R5.reuse ;  /* 0x00000005001a7202 */ /* 0x080fe40000000f00 */
[----:B------:R-:W-:Y:S07]  /*4dd0*/  MOV R27, R5 ;  /* 0x00000005001b7202 */ /* 0x000fee0000000f00 */
.L_x_68:
[----:B--2---:R2:W3:Y:S02]  /*4de0*/  SYNCS.PHASECHK.TRANS64.TRYWAIT P1, [R16+URZ+0x60], R27 ;  /* 0x0000601b100075a7 */ /* 0x0044e400080211ff */
[----:B---3--:R-:W-:Y:S05]  /*4df0*/  @!P1 NANOSLEEP.SYNCS 0x989680 ;  /* 0x009896800000995d */ /* 0x008fea0003900000 */
[----:B------:R-:W3:Y:S02]  /*4e00*/  @!P1 SYNCS.PHASECHK.TRANS64 P1, [R16+URZ+0x60], R27 ;  /* 0x0000601b100095a7 */ /* 0x000ee400080210ff */
[----:B---3--:R-:W-:Y:S05]  /*4e10*/  @!P1 BRA `(.L_x_68) ;  /* 0xfffffffc00f09947 */ /* 0x008fea000383ffff */
[----:B------:R-:W-:Y:S05]  /*4e20*/  BRA `(.L_x_69) ;  /* 0xffffffd000d47947 */ /* 0x000fea000383ffff */
.L_x_29:
[----:B------:R-:W-:Y:S07]  /*4e30*/  MOV R4, R5 ;  /* 0x0000000500047202 */ /* 0x000fee0000000f00 */
.L_x_70:
[----:B-1----:R1:W2:Y:S02]  /*4e40*/  SYNCS.PHASECHK.TRANS64.TRYWAIT P1, [R2+URZ+0x60], R5 ;  /* 0x00006005020075a7 */ /* 0x0022a400080211ff */
[----:B--2---:R-:W-:Y:S05]  /*4e50*/  @!P1 NANOSLEEP.SYNCS 0x989680 ;  /* 0x009896800000995d */ /* 0x004fea0003900000 */
[----:B------:R-:W2:Y:S02]  /*4e60*/  @!P1 SYNCS.PHASECHK.TRANS64 P1, [R2+URZ+0x60], R5 ;  /* 0x00006005020095a7 */ /* 0x000ea400080210ff */
[----:B--2---:R-:W-:Y:S05]  /*4e70*/  @!P1 BRA `(.L_x_70) ;  /* 0xfffffffc00f09947 */ /* 0x004fea000383ffff */
[----:B------:R-:W-:Y:S05]  /*4e80*/  BRA `(.L_x_71) ;  /* 0xffffffd400347947 */ /* 0x000fea000383ffff */
.L_x_30:
[----:B------:R-:W-:Y:S07]  /*4e90*/  MOV R17, R16 ;  /* 0x0000001000117202 */ /* 0x000fee0000000f00 */
.L_x_72:
[----:B-1----:R1:W2:Y:S02]  /*4ea0*/  SYNCS.PHASECHK.TRANS64.TRYWAIT P0, [R5+URZ+0x60], R17 ;  /* 0x00006011050075a7 */ /* 0x0022a400080011ff */
[----:B--2---:R-:W-:Y:S05]  /*4eb0*/  @!P0 NANOSLEEP.SYNCS 0x989680 ;  /* 0x009896800000895d */ /* 0x004fea0003900000 */
[----:B------:R-:W2:Y:S02]  /*4ec0*/  @!P0 SYNCS.PHASECHK.TRANS64 P0, [R5+URZ+0x60], R17 ;  /* 0x00006011050085a7 */ /* 0x000ea400080010ff */
[----:B--2---:R-:W-:Y:S05]  /*4ed0*/  @!P0 BRA `(.L_x_72) ;  /* 0xfffffffc00f08947 */ /* 0x004fea000383ffff */
[----:B------:R-:W-:Y:S05]  /*4ee0*/  BRA `(.L_x_73) ;  /* 0xffffffd400a07947 */ /* 0x000fea000383ffff */
.L_x_31:
[----:B------:R-:W-:Y:S07]  /*4ef0*/  MOV R16, R17 ;  /* 0x0000001100107202 */ /* 0x000fee0000000f00 */
.L_x_74:
[----:B-1----:R1:W2:Y:S02]  /*4f00*/  SYNCS.PHASECHK.TRANS64.TRYWAIT P1, [R2+URZ+0x60], R17 ;  /* 0x00006011020075a7 */ /* 0x0022a400080211ff */
[----:B--2---:R-:W-:Y:S05]  /*4f10*/  @!P1 NANOSLEEP.SYNCS 0x989680 ;  /* 0x009896800000995d */ /* 0x004fea0003900000 */
[----:B------:R-:W2:Y:S02]  /*4f20*/  @!P1 SYNCS.PHASECHK.TRANS64 P1, [R2+URZ+0x60], R17 ;  /* 0x00006011020095a7 */ /* 0x000ea400080210ff */
[----:B--2---:R-:W-:Y:S05]  /*4f30*/  @!P1 BRA `(.L_x_74) ;  /* 0xfffffffc00f09947 */ /* 0x004fea000383ffff */
[----:B------:R-:W-:Y:S05]  /*4f40*/  BRA `(.L_x_75) ;  /* 0xffffffd800347947 */ /* 0x000fea000383ffff */
.L_x_32:
[----:B------:R-:W-:Y:S07]  /*4f50*/  MOV R16, R17 ;  /* 0x0000001100107202 */ /* 0x000fee0000000f00 */
.L_x_76:
[----:B-1----:R1:W2:Y:S02]  /*4f60*/  SYNCS.PHASECHK.TRANS64.TRYWAIT P1, [R6+URZ+0x60], R17 ;  /* 0x00006011060075a7 */ /* 0x0022a400080211ff */
[----:B--2---:R-:W-:Y:S05]  /*4f70*/  @!P1 NANOSLEEP.SYNCS 0x989680 ;  /* 0x009896800000995d */ /* 0x004fea0003900000 */
[----:B------:R-:W2:Y:S02]  /*4f80*/  @!P1 SYNCS.PHASECHK.TRANS64 P1, [R6+URZ+0x60], R17 ;  /* 0x00006011060095a7 */ /* 0x000ea400080210ff */
[----:B--2---:R-:W-:Y:S05]  /*4f90*/  @!P1 BRA `(.L_x_76) ;  /* 0xfffffffc00f09947 */ /* 0x004fea000383ffff */
[----:B------:R-:W-:Y:S05]  /*4fa0*/  BRA `(.L_x_77) ;  /* 0xffffffd800947947 */ /* 0x000fea000383ffff */
.L_x_33:
[----:B------:R-:W-:Y:S07]  /*4fb0*/  MOV R16, R17 ;  /* 0x0000001100107202 */ /* 0x000fee0000000f00 */
.L_x_78:
[----:B-1----:R1:W2:Y:S02]  /*4fc0*/  SYNCS.PHASECHK.TRANS64.TRYWAIT P1, [R2+URZ+0x60], R17 ;  /* 0x00006011020075a7 */ /* 0x0022a400080211ff */
[----:B--2---:R-:W-:Y:S05]  /*4fd0*/  @!P1 NANOSLEEP.SYNCS 0x989680 ;  /* 0x009896800000995d */ /* 0x004fea0003900000 */
[----:B------:R-:W2:Y:S02]  /*4fe0*/  @!P1 SYNCS.PHASECHK.TRANS64 P1, [R2+URZ+0x60], R17 ;  /* 0x00006011020095a7 */ /* 0x000ea400080210ff */
[----:B--2---:R-:W-:Y:S05]  /*4ff0*/  @!P1 BRA `(.L_x_78) ;  /* 0xfffffffc00f09947 */ /* 0x004fea000383ffff */
[----:B------:R-:W-:Y:S05]  /*5000*/  BRA `(.L_x_79) ;  /* 0xffffffd800f47947 */ /* 0x000fea000383ffff */
.L_x_34:
[----:B------:R-:W-:Y:S07]  /*5010*/  MOV R17, R16 ;  /* 0x0000001000117202 */ /* 0x000fee0000000f00 */
.L_x_80:
[----:B-1----:R1:W2:Y:S02]  /*5020*/  SYNCS.PHASECHK.TRANS64.TRYWAIT P0, [R5+URZ+0x60], R17 ;  /* 0x00006011050075a7 */ /* 0x0022a400080011ff */
[----:B--2---:R-:W-:Y:S05]  /*5030*/  @!P0 NANOSLEEP.SYNCS 0x989680 ;  /* 0x009896800000895d */ /* 0x004fea0003900000 */
[----:B------:R-:W2:Y:S02]  /*5040*/  @!P0 SYNCS.PHASECHK.TRANS64 P0, [R5+URZ+0x60], R17 ;  /* 0x00006011050085a7 */ /* 0x000ea400080010ff */
[----:B--2---:R-:W-:Y:S05]  /*5050*/  @!P0 BRA `(.L_x_80) ;  /* 0xfffffffc00f08947 */ /* 0x004fea000383ffff */
[----:B------:R-:W-:Y:S05]  /*5060*/  BRA `(.L_x_81) ;  /* 0xffffffdc00607947 */ /* 0x000fea000383ffff */
.L_x_35:
[----:B------:R-:W-:Y:S07]  /*5070*/  MOV R16, R17 ;  /* 0x0000001100107202 */ /* 0x000fee0000000f00 */
.L_x_82:
[----:B-1----:R1:W2:Y:S02]  /*5080*/  SYNCS.PHASECHK.TRANS64.TRYWAIT P1, [R2+URZ+0x60], R17 ;  /* 0x00006011020075a7 */ /* 0x0022a400080211ff */
[----:B--2---:R-:W-:Y:S05]  /*5090*/  @!P1 NANOSLEEP.SYNCS 0x989680 ;  /* 0x009896800000995d */ /* 0x004fea0003900000 */
[----:B------:R-:W2:Y:S02]  /*50a0*/  @!P1 SYNCS.PHASECHK.TRANS64 P1, [R2+URZ+0x60], R17 ;  /* 0x00006011020095a7 */ /* 0x000ea400080210ff */
[----:B--2---:R-:W-:Y:S05]  /*50b0*/  @!P1 BRA `(.L_x_82) ;  /* 0xfffffffc00f09947 */ /* 0x004fea000383ffff */
[----:B------:R-:W-:Y:S05]  /*50c0*/  BRA `(.L_x_83) ;  /* 0xffffffdc00f47947 */ /* 0x000fea000383ffff */
.L_x_36:
[----:B------:R-:W-:Y:S07]  /*50d0*/  MOV R16, R17 ;  /* 0x0000001100107202 */ /* 0x000fee0000000f00 */
.L_x_84:
[----:B-1----:R1:W2:Y:S02]  /*50e0*/  SYNCS.PHASECHK.TRANS64.TRYWAIT P1, [R6+URZ+0x60], R17 ;  /* 0x00006011060075a7 */ /* 0x0022a400080211ff */
[----:B--2---:R-:W-:Y:S05]  /*50f0*/  @!P1 NANOSLEEP.SYNCS 0x989680 ;  /* 0x009896800000995d */ /* 0x004fea0003900000 */
[----:B------:R-:W2:Y:S02]  /*5100*/  @!P1 SYNCS.PHASECHK.TRANS64 P1, [R6+URZ+0x60], R17 ;  /* 0x00006011060095a7 */ /* 0x000ea400080210ff */
[----:B--2---:R-:W-:Y:S05]  /*5110*/  @!P1 BRA `(.L_x_84) ;  /* 0xfffffffc00f09947 */ /* 0x004fea000383ffff */
[----:B------:R-:W-:Y:S05]  /*5120*/  BRA `(.L_x_85) ;  /* 0xffffffe000547947 */ /* 0x000fea000383ffff */
.L_x_37:
[----:B------:R-:W-:Y:S07]  /*5130*/  MOV R16, R17 ;  /* 0x0000001100107202 */ /* 0x000fee0000000f00 */
.L_x_86:
[----:B-1----:R1:W2:Y:S02]  /*5140*/  SYNCS.PHASECHK.TRANS64.TRYWAIT P1, [R2+URZ+0x60], R17 ;  /* 0x00006011020075a7 */ /* 0x0022a400080211ff */
[----:B--2---:R-:W-:Y:S05]  /*5150*/  @!P1 NANOSLEEP.SYNCS 0x989680 ;  /* 0x009896800000995d */ /* 0x004fea0003900000 */
[----:B------:R-:W2:Y:S02]  /*5160*/  @!P1 SYNCS.PHASECHK.TRANS64 P1, [R2+URZ+0x60], R17 ;  /* 0x00006011020095a7 */ /* 0x000ea400080210ff */
[----:B--2---:R-:W-:Y:S05]  /*5170*/  @!P1 BRA `(.L_x_86) ;  /* 0xfffffffc00f09947 */ /* 0x004fea000383ffff */
[----:B------:R-:W-:Y:S05]  /*5180*/  BRA `(.L_x_87) ;  /* 0xffffffe000b47947 */ /* 0x000fea000383ffff */
.L_x_38:
[----:B------:R-:W-:Y:S07]  /*5190*/  MOV R17, R16 ;  /* 0x0000001000117202 */ /* 0x000fee0000000f00 */
.L_x_88:
[----:B-1----:R1:W2:Y:S02]  /*51a0*/  SYNCS.PHASECHK.TRANS64.TRYWAIT P0, [R5+URZ+0x60], R17 ;  /* 0x00006011050075a7 */ /* 0x0022a400080011ff */
[----:B--2---:R-:W-:Y:S05]  /*51b0*/  @!P0 NANOSLEEP.SYNCS 0x989680 ;  /* 0x009896800000895d */ /* 0x004fea0003900000 */
[----:B------:R-:W2:Y:S02]  /*51c0*/  @!P0 SYNCS.PHASECHK.TRANS64 P0, [R5+URZ+0x60], R17 ;  /* 0x00006011050085a7 */ /* 0x000ea400080010ff */
[----:B--2---:R-:W-:Y:S05]  /*51d0*/  @!P0 BRA `(.L_x_88) ;  /* 0xfffffffc00f08947 */ /* 0x004fea000383ffff */
[----:B------:R-:W-:Y:S05]  /*51e0*/  BRA `(.L_x_89) ;  /* 0xffffffe4001c7947 */ /* 0x000fea000383ffff */
.L_x_39:
[----:B------:R-:W-:Y:S07]  /*51f0*/  MOV R16, R17 ;  /* 0x0000001100107202 */ /* 0x000fee0000000f00 */
.L_x_90:
[----:B-1----:R1:W2:Y:S02]  /*5200*/  SYNCS.PHASECHK.TRANS64.TRYWAIT P1, [R2+URZ+0x60], R17 ;  /* 0x00006011020075a7 */ /* 0x0022a400080211ff */
[----:B--2---:R-:W-:Y:S05]  /*5210*/  @!P1 NANOSLEEP.SYNCS 0x989680 ;  /* 0x009896800000995d */ /* 0x004fea0003900000 */
[----:B------:R-:W2:Y:S02]  /*5220*/  @!P1 SYNCS.PHASECHK.TRANS64 P1, [R2+URZ+0x60], R17 ;  /* 0x00006011020095a7 */ /* 0x000ea400080210ff */
[----:B--2---:R-:W-:Y:S05]  /*5230*/  @!P1 BRA `(.L_x_90) ;  /* 0xfffffffc00f09947 */ /* 0x004fea000383ffff */
[----:B------:R-:W-:Y:S05]  /*5240*/  BRA `(.L_x_91) ;  /* 0xffffffe400b47947 */ /* 0x000fea000383ffff */
.L_x_40:
[-C--:B------:R-:W-:Y:S02]  /*5250*/  MOV R16, R5.reuse ;  /* 0x0000000500107202 */ /* 0x080fe40000000f00 */
[----:B------:R-:W-:Y:S07]  /*5260*/  MOV R17, R5 ;  /* 0x0000000500117202 */ /* 0x000fee0000000f00 */
.L_x_92:
[----:B-1----:R1:W2:Y:S02]  /*5270*/  SYNCS.PHASECHK.TRANS64.TRYWAIT P1, [R4+URZ+0x60], R17 ;  /* 0x00006011040075a7 */ /* 0x0022a400080211ff */
[----:B--2---:R-:W-:Y:S05]  /*5280*/  @!P1 NANOSLEEP.SYNCS 0x989680 ;  /* 0x009896800000995d */ /* 0x004fea0003900000 */
[----:B------:R-:W2:Y:S02]  /*5290*/  @!P1 SYNCS.PHASECHK.TRANS64 P1, [R4+URZ+0x60], R17 ;  /* 0x00006011040095a7 */ /* 0x000ea400080210ff */
[----:B--2---:R-:W-:Y:S05]  /*52a0*/  @!P1 BRA `(.L_x_92) ;  /* 0xfffffffc00f09947 */ /* 0x004fea000383ffff */
[----:B------:R-:W-:Y:S05]  /*52b0*/  BRA `(.L_x_93) ;  /* 0xffffffe800147947 */ /* 0x000fea000383ffff */
.L_x_41:
[----:B------:R-:W-:Y:S07]  /*52c0*/  MOV R16, R17 ;  /* 0x0000001100107202 */ /* 0x000fee0000000f00 */
.L_x_94:
[----:B-1----:R1:W2:Y:S02]  /*52d0*/  SYNCS.PHASECHK.TRANS64.TRYWAIT P0, [R8+URZ+0x60], R17 ;  /* 0x00006011080075a7 */ /* 0x0022a400080011ff */
[----:B--2---:R-:W-:Y:S05]  /*52e0*/  @!P0 NANOSLEEP.SYNCS 0x989680 ;  /* 0x009896800000895d */ /* 0x004fea0003900000 */
[----:B------:R-:W2:Y:S02]  /*52f0*/  @!P0 SYNCS.PHASECHK.TRANS64 P0, [R8+URZ+0x60], R17 ;  /* 0x00006011080085a7 */ /* 0x000ea400080010ff */
[----:B--2---:R-:W-:Y:S05]  /*5300*/  @!P0 BRA `(.L_x_94) ;  /* 0xfffffffc00f08947 */ /* 0x004fea000383ffff */
[----:B------:R-:W-:Y:S05]  /*5310*/  BRA `(.L_x_95) ;  /* 0xffffffe800607947 */ /* 0x000fea000383ffff */
.L_x_46:
[----:B------:R-:W-:Y:S07]  /*5320*/  MOV R6, R7 ;  /* 0x0000000700067202 */ /* 0x000fee0000000f00 */
.L_x_96:
[----:B-1----:R1:W2:Y:S02]  /*5330*/  SYNCS.PHASECHK.TRANS64.TRYWAIT P0, [R36+URZ+0x37120], R7 ;  /* 0x03712007240075a7 */ /* 0x0022a400080011ff */
[----:B--2---:R-:W-:Y:S05]  /*5340*/  @!P0 NANOSLEEP.SYNCS 0x989680 ;  /* 0x009896800000895d */ /* 0x004fea0003900000 */
[----:B------:R-:W2:Y:S02]  /*5350*/  @!P0 SYNCS.PHASECHK.TRANS64 P0, [R36+URZ+0x37120], R7 ;  /* 0x03712007240085a7 */ /* 0x000ea400080010ff */
[----:B--2---:R-:W-:Y:S05]  /*5360*/  @!P0 BRA `(.L_x_96) ;  /* 0xfffffffc00f08947 */ /* 0x004fea000383ffff */
[----:B------:R-:W-:Y:S05]  /*5370*/  BRA `(.L_x_97) ;  /* 0xffffffec00607947 */ /* 0x000fea000383ffff */
        .weak           $__internal_0_$__cuda_sm10x_tcgen05_guardrail_trap_col_being_dealloced_not_returned_by_alloc
        .type           $__internal_0_$__cuda_sm10x_tcgen05_guardrail_trap_col_being_dealloced_not_returned_by_alloc,@function
        .size           $__internal_0_$__cuda_sm10x_tcgen05_guardrail_trap_col_being_dealloced_not_returned_by_alloc,($__internal_1_$__cuda_sm10x_tcgen05_guardrail_trap_phase_invalid_during_alloc - $__internal_0_$__cuda_sm10x_tcgen05_guardrail_trap_col_being_dealloced_not_returned_by_alloc)
$__internal_0_$__cuda_sm10x_tcgen05_guardrail_trap_col_being_dealloced_not_returned_by_alloc:
[----:B------:R-:W-:Y:S05]  /*5380*/  BPT.TRAP 0x1 ;  /* 0x000000040000795c */ /* 0x000fea0000300000 */
[----:B------:R-:W-:-:S04]  /*5390*/  HFMA2 R3, -RZ, RZ, 0, 0 ;  /* 0x00000000ff037431 */ /* 0x000fc800000001ff */
[----:B------:R-:W-:Y:S05]  /*53a0*/  RET.REL.NODEC R2 `(_ZN9deep_gemm24sm100_fp8_gemm_1d1d_implILN4cute4UMMA5MajorE0ELS3_0ELj0ELj7168ELj2048ELj64ELj64ELj128ELj1ELj128ELj128ELj128ELj12ELj128ELj128ELj1ELb0ELj112ELNS_8GemmTypeE0ELb0EN7cutlass10bfloat16_tENS_16EpilogueIdentityEEEvPijjj14CUtensorMap_stS9_S9_S9_S9_) ;  /* 0xffffffac02147950 */ /* 0x000fea0003c3ffff */
        .weak           $__internal_1_$__cuda_sm10x_tcgen05_guardrail_trap_phase_invalid_during_alloc
        .type           $__internal_1_$__cuda_sm10x_tcgen05_guardrail_trap_phase_invalid_during_alloc,@function
        .size           $__internal_1_$__cuda_sm10x_tcgen05_guardrail_trap_phase_invalid_during_alloc,($__internal_2_$__cuda_sm10x_tcgen05_guardrail_trap_unallocated_columns_being_dealloced - $__internal_1_$__cuda_sm10x_tcgen05_guardrail_trap_phase_invalid_during_alloc)
$__internal_1_$__cuda_sm10x_tcgen05_guardrail_trap_phase_invalid_during_alloc:
[----:B------:R-:W-:Y:S05]  /*53b0*/  BPT.TRAP 0x1 ;  /* 0x000000040000795c */ /* 0x000fea0000300000 */
[----:B------:R-:W-:-:S04]  /*53c0*/  MOV R3, 0x0 ;  /* 0x0000000000037802 */ /* 0x000fc80000000f00 */
[----:B------:R-:W-:Y:S05]  /*53d0*/  RET.REL.NODEC R2 `(_ZN9deep_gemm24sm100_fp8_gemm_1d1d_implILN4cute4UMMA5MajorE0ELS3_0ELj0ELj7168ELj2048ELj64ELj64ELj128ELj1ELj128ELj128ELj128ELj12ELj128ELj128ELj1ELb0ELj112ELNS_8GemmTypeE0ELb0EN7cutlass10bfloat16_tENS_16EpilogueIdentityEEEvPijjj14CUtensorMap_stS9_S9_S9_S9_) ;  /* 0xffffffac02087950 */ /* 0x000fea0003c3ffff */
        .weak           $__internal_2_$__cuda_sm10x_tcgen05_guardrail_trap_unallocated_columns_being_dealloced
        .type           $__internal_2_$__cuda_sm10x_tcgen05_guardrail_trap_unallocated_columns_being_dealloced,@function
        .size           $__internal_2_$__cuda_sm10x_tcgen05_guardrail_trap_unallocated_columns_being_dealloced,($__internal_3_$__cuda_sm20_div_u16 - $__internal_2_$__cuda_sm10x_tcgen05_guardrail_trap_unallocated_columns_being_dealloced)
$__internal_2_$__cuda_sm10x_tcgen05_guardrail_trap_unallocated_columns_being_dealloced:
[----:B------:R-:W-:Y:S05]  /*53e0*/  BPT.TRAP 0x1 ;  /* 0x000000040000795c */ /* 0x000fea0000300000 */
[----:B------:R-:W-:-:S04]  /*53f0*/  HFMA2 R3, -RZ, RZ, 0, 0 ;  /* 0x00000000ff037431 */ /* 0x000fc800000001ff */
[----:B------:R-:W-:Y:S05]  /*5400*/  RET.REL.NODEC R2 `(_ZN9deep_gemm24sm100_fp8_gemm_1d1d_implILN4cute4UMMA5MajorE0ELS3_0ELj0ELj7168ELj2048ELj64ELj64ELj128ELj1ELj128ELj128ELj128ELj12ELj128ELj128ELj1ELb0ELj112ELNS_8GemmTypeE0ELb0EN7cutlass10bfloat16_tENS_16EpilogueIdentityEEEvPijjj14CUtensorMap_stS9_S9_S9_S9_) ;  /* 0xffffffa802fc7950 */ /* 0x000fea0003c3ffff */
        .weak           $__internal_3_$__cuda_sm20_div_u16
        .type           $__internal_3_$__cuda_sm20_div_u16,@function
        .size           $__internal_3_$__cuda_sm20_div_u16,(.L_x_102 - $__internal_3_$__cuda_sm20_div_u16)
$__internal_3_$__cuda_sm20_div_u16:
[----:B------:R-:W1:Y:S01]  /*5410*/  I2F.U16 R7, R49 ;  /* 0x0000003100077306 */ /* 0x000e620000101000 */
[----:B------:R-:W-:-:S07]  /*5420*/  IMAD.MOV.U32 R5, RZ, RZ, 0x4b800000 ;  /* 0x4b800000ff057424 */ /* 0x000fce00078e00ff */
[----:B------:R-:W-:Y:S01]  /*5430*/  I2F.U16.RZ R6, R6 ;  /* 0x0000000600067306 */ /* 0x000fe2000010d000 */
[C---:B-1----:R-:W-:Y:S02]  /*5440*/  FSETP.GEU.AND P0, PT, |R7|.reuse, 1.175494350822287508e-38, PT ;  /* 0x008000000700780b */ /* 0x042fe40003f0e200 */
[----:B------:R-:W-:Y:S02]  /*5450*/  FSETP.GT.AND P2, PT, |R7|, 8.50705917302346158658e+37, PT ;  /* 0x7e8000000700780b */ /* 0x000fe40003f44200 */
[----:B------:R-:W-:Y:S02]  /*5460*/  FSEL R5, R5, 1, !P0 ;  /* 0x3f80000005057808 */ /* 0x000fe40004000000 */
[----:B------:R-:W-:Y:S02]  /*5470*/  ISETP.NE.U32.AND P0, PT, R49, RZ, PT ;  /* 0x000000ff3100720c */ /* 0x000fe40003f05070 */
[----:B------:R-:W-:-:S05]  /*5480*/  FSEL R8, R5, 0.25, !P2 ;  /* 0x3e80000005087808 */ /* 0x000fca0005000000 */
[----:B------:R-:W-:-:S06]  /*5490*/  FMUL R5, R7, R8 ;  /* 0x0000000807057220 */ /* 0x000fcc0000400000 */
[----:B------:R-:W1:Y:S02]  /*54a0*/  MUFU.RCP R5, R5 ;  /* 0x0000000500057308 */ /* 0x000e640000001000 */
[----:B-1----:R-:W-:Y:S01]  /*54b0*/  FMUL R7, R8, R5 ;  /* 0x0000000508077220 */ /* 0x002fe20000400000 */
[----:B------:R-:W-:-:S03]  /*54c0*/  IMAD.MOV.U32 R5, RZ, RZ, 0x0 ;  /* 0x00000000ff057424 */ /* 0x000fc600078e00ff */
[----:B------:R-:W-:-:S04]  /*54d0*/  VIADD R7, R7, 0x2 ;  /* 0x0000000207077836 */ /* 0x000fc80000000000 */
[----:B------:R-:W-:-:S04]  /*54e0*/  FMUL.RZ R7, R6, R7 ;  /* 0x0000000706077220 */ /* 0x000fc8000040c000 */
[----:B------:R-:W1:Y:S02]  /*54f0*/  F2I.U32.TRUNC.NTZ R34, R7 ;  /* 0x0000000700227305 */ /* 0x000e64000020f000 */
[----:B-1----:R-:W-:Y:S02]  /*5500*/  LOP3.LUT R34, R34, 0xffff, RZ, 0xc0, !PT ;  /* 0x0000ffff22227812 */ /* 0x002fe400078ec0ff */
[----:B------:R-:W-:Y:S01]  /*5510*/  @!P0 MOV R34, 0xffffffff ;  /* 0xffffffff00228802 */ /* 0x000fe20000000f00 */
[----:B------:R-:W-:Y:S06]  /*5520*/  RET.REL.NODEC R4 `(_ZN9deep_gemm24sm100_fp8_gemm_1d1d_implILN4cute4UMMA5MajorE0ELS3_0ELj0ELj7168ELj2048ELj64ELj64ELj128ELj1ELj128ELj128ELj128ELj12ELj128ELj128ELj1ELb0ELj112ELNS_8GemmTypeE0ELb0EN7cutlass10bfloat16_tENS_16EpilogueIdentityEEEvPijjj14CUtensorMap_stS9_S9_S9_S9_) ;  /* 0xffffffa804b47950 */ /* 0x000fec0003c3ffff */
.L_x_98:
[----:B------:R-:W-:-:S00]  /*5530*/  BRA `(.L_x_98) ;  /* 0xfffffffc00fc7947 */ /* 0x000fc0000383ffff */
[----:B------:R-:W-:-:S00]  /*5540*/  NOP ;  /* 0x0000000000007918 */ /* 0x000fc00000000000 */
        /* <DEDUP_REMOVED lines=11> */
.L_x_102:


//--------------------- .nv.shared._ZN9deep_gemm24sm100_fp8_gemm_1d1d_implILN4cute4UMMA5MajorE0ELS3_0ELj0ELj7168ELj2048ELj64ELj64ELj128ELj1ELj128ELj128ELj128ELj12ELj128ELj128ELj1ELb0ELj112ELNS_8GemmTypeE0ELb0EN7cutlass10bfloat16_tENS_16EpilogueIdentityEEEvPijjj14CUtensorMap_stS9_S9_S9_S9_ --------------------------
	.section	.nv.shared._ZN9deep_gemm24sm100_fp8_gemm_1d1d_implILN4cute4UMMA5MajorE0ELS3_0ELj0ELj7168ELj2048ELj64ELj64ELj128ELj1ELj128ELj128ELj128ELj12ELj128ELj128ELj1ELb0ELj112ELNS_8GemmTypeE0ELb0EN7cutlass10bfloat16_tENS_16EpilogueIdentityEEEvPijjj14CUtensorMap_stS9_S9_S9_S9_,"aw",@nobits
	.sectionflags	@""
	.align	1024
	.zero		1024


//--------------------- .nv.shared.reserved.0     --------------------------
	.section	.nv.shared.reserved.0,"aw",@nobits
	.align	8
	.weak		__nv_reservedSMEM_offset_0_alias
	.size		__nv_reservedSMEM_offset_0_alias, 0, 64
	.other		__nv_reservedSMEM_offset_0_alias,@"STO_CUDA_RESERVED_SHARED STV_DEFAULT"
__nv_reservedSMEM_offset_0_alias:
	.zero		0
.nv.shared.reserved.0:
	.zero		64
	.weak		__nv_reservedSMEM_allocation_phase
	.type		__nv_reservedSMEM_allocation_phase,@object
	.size		__nv_reservedSMEM_allocation_phase,(.L_0 - __nv_reservedSMEM_allocation_phase)
__nv_reservedSMEM_allocation_phase:
	.zero		1
.L_0:
	.zero		7
	.weak		__nv_reservedSMEM_devtool_atexit_pc
	.type		__nv_reservedSMEM_devtool_atexit_pc,@object
	.size		__nv_reservedSMEM_devtool_atexit_pc,(__nv_reservedSMEM_allocation_mask - __nv_reservedSMEM_devtool_atexit_pc)
__nv_reservedSMEM_devtool_atexit_pc:
	.zero		8
	.weak		__nv_reservedSMEM_allocation_mask
	.type		__nv_reservedSMEM_allocation_mask,@object
	.size		__nv_reservedSMEM_allocation_mask,(.L_2 - __nv_reservedSMEM_allocation_mask)
__nv_reservedSMEM_allocation_mask:
	.zero		4
.L_2:


//--------------------- .nv.global                --------------------------
	.section	.nv.global,"aw",@nobits
.nv.global:
	.type		_ZN47_INTERNAL_c8ce61b1_9_kernel_cu_1b1a97a4_28964154cute1_E,@object
	.size		_ZN47_INTERNAL_c8ce61b1_9_kernel_cu_1b1a97a4_28964154cute1_E,(_ZN47_INTERNAL_c8ce61b1_9_kernel_cu_1b1a97a4_28964154cuda3std3__45__cpo6cbeginE - _ZN47_INTERNAL_c8ce61b1_9_kernel_cu_1b1a97a4_28964154cute1_E)
_ZN47_INTERNAL_c8ce61b1_9_kernel_cu_1b1a97a4_28964154cute1_E:
	.zero		1
	.type		_ZN47_INTERNAL_c8ce61b1_9_kernel_cu_1b1a97a4_28964154cuda3std3__45__cpo6cbeginE,@object
	.size		_ZN47_INTERNAL_c8ce61b1_9_kernel_cu_1b1a97a4_28964154cuda3std3__45__cpo6cbeginE,(_ZN47_INTERNAL_c8ce61b1_9_kernel_cu_1b1a97a4_28964154cuda3std3__48in_placeE - _ZN47_INTERNAL_c8ce61b1_9_kernel_cu_1b1a97a4_28964154cuda3std3__45__cpo6cbeginE)
_ZN47_INTERNAL_c8ce61b1_9_kernel_cu_1b1a97a4_28964154cuda3std3__45__cpo6cbeginE:
	.zero		1
	.type		_ZN47_INTERNAL_c8ce61b1_9_kernel_cu_1b1a97a4_28964154cuda3std3__48in_placeE,@object
	.size		_ZN47_INTERNAL_c8ce61b1_9_kernel_cu_1b1a97a4_28964154cuda3std3__48in_placeE,(_ZN47_INTERNAL_c8ce61b1_9_kernel_cu_1b1a97a4_28964154cuda3std6ranges3__45__cpo9iter_moveE - _ZN47_INTERNAL_c8ce61b1_9_kernel_cu_1b1a97a4_28964154cuda3std3__48in_placeE)
_ZN47_INTERNAL_c8ce61b1_9_kernel_cu_1b1a97a4_28964154cuda3std3__48in_placeE:
	.zero		1
	.type		_ZN47_INTERNAL_c8ce61b1_9_kernel_cu_1b1a97a4_28964154cuda3std6ranges3__45__cpo9iter_moveE,@object
	.size		_ZN47_INTERNAL_c8ce61b1_9_kernel_cu_1b1a97a4_28964154cuda3std6ranges3__45__cpo9iter_moveE,(_ZN47_INTERNAL_c8ce61b1_9_kernel_cu_1b1a97a4_28964154cuda3std3__45__cpo5beginE - _ZN47_INTERNAL_c8ce61b1_9_kernel_cu_1b1a97a4_28964154cuda3std6ranges3__45__cpo9iter_moveE)
_ZN47_INTERNAL_c8ce61b1_9_kernel_cu_1b1a97a4_28964154cuda3std6ranges3__45__cpo9iter_moveE:
	.zero		1
	.type		_ZN47_INTERNAL_c8ce61b1_9_kernel_cu_1b1a97a4_28964154cuda3std3__45__cpo5beginE,@object
	.size		_ZN47_INTERNAL_c8ce61b1_9_kernel_cu_1b1a97a4_28964154cuda3std3__45__cpo5beginE,(_ZN47_INTERNAL_c8ce61b1_9_kernel_cu_1b1a97a4_28964154cuda3std3__449_GLOBAL__N__c8ce61b1_9_kernel_cu_1b1a97a4_28964156ignoreE - _ZN47_INTERNAL_c8ce61b1_9_kernel_cu_1b1a97a4_28964154cuda3std3__45__cpo5beginE)
_ZN47_INTERNAL_c8ce61b1_9_kernel_cu_1b1a97a4_28964154cuda3std3__45__cpo5beginE:
	.zero		1
	.type		_ZN47_INTERNAL_c8ce61b1_9_kernel_cu_1b1a97a4_28964154cuda3std3__449_GLOBAL__N__c8ce61b1_9_kernel_cu_1b1a97a4_28964156ignoreE,@object
	.size		_ZN47_INTERNAL_c8ce61b1_9_kernel_cu_1b1a97a4_28964154cuda3std3__449_GLOBAL__N__c8ce61b1_9_kernel_cu_1b1a97a4_28964156ignoreE,(_ZN47_INTERNAL_c8ce61b1_9_kernel_cu_1b1a97a4_28964154cute7productE - _ZN47_INTERNAL_c8ce61b1_9_kernel_cu_1b1a97a4_28964154cuda3std3__449_GLOBAL__N__c8ce61b1_9_kernel_cu_1b1a97a4_28964156ignoreE)
_ZN47_INTERNAL_c8ce61b1_9_kernel_cu_1b1a97a4_28964154cuda3std3__449_GLOBAL__N__c8ce61b1_9_kernel_cu_1b1a97a4_28964156ignoreE:
	.zero		1
	.type		_ZN47_INTERNAL_c8ce61b1_9_kernel_cu_1b1a97a4_28964154cute7productE,@object
	.size		_ZN47_INTERNAL_c8ce61b1_9_kernel_cu_1b1a97a4_28964154cute7productE,(_ZN47_INTERNAL_c8ce61b1_9_kernel_cu_1b1a97a4_28964154cuda3std3__45__cpo3endE - _ZN47_INTERNAL_c8ce61b1_9_kernel_cu_1b1a97a4_28964154cute7productE)
_ZN47_INTERNAL_c8ce61b1_9_kernel_cu_1b1a97a4_28964154cute7productE:
	.zero		1
	.type		_ZN47_INTERNAL_c8ce61b1_9_kernel_cu_1b1a97a4_28964154cuda3std3__45__cpo3endE,@object
	.size		_ZN47_INTERNAL_c8ce61b1_9_kernel_cu_1b1a97a4_28964154cuda3std3__45__cpo3endE,(_ZN47_INTERNAL_c8ce61b1_9_kernel_cu_1b1a97a4_28964154cuda3std3__419piecewise_constructE - _ZN47_INTERNAL_c8ce61b1_9_kernel_cu_1b1a97a4_28964154cuda3std3__45__cpo3endE)
_ZN47_INTERNAL_c8ce61b1_9_kernel_cu_1b1a97a4_28964154cuda3std3__45__cpo3endE:
	.zero		1
	.type		_ZN47_INTERNAL_c8ce61b1_9_kernel_cu_1b1a97a4_28964154cuda3std3__419piecewise_constructE,@object
	.size		_ZN47_INTERNAL_c8ce61b1_9_kernel_cu_1b1a97a4_28964154cuda3std3__419piecewise_constructE,(_ZN47_INTERNAL_c8ce61b1_9_kernel_cu_1b1a97a4_28964154cuda3std3__45__cpo4cendE - _ZN47_INTERNAL_c8ce61b1_9_kernel_cu_1b1a97a4_28964154cuda3std3__419piecewise_constructE)
_ZN47_INTERNAL_c8ce61b1_9_kernel_cu_1b1a97a4_28964154cuda3std3__419piecewise_constructE:
	.zero		1
	.type		_ZN47_INTERNAL_c8ce61b1_9_kernel_cu_1b1a97a4_28964154cuda3std3__45__cpo4cendE,@object
	.size		_ZN47_INTERNAL_c8ce61b1_9_kernel_cu_1b1a97a4_28964154cuda3std3__45__cpo4cendE,(_ZN47_INTERNAL_c8ce61b1_9_kernel_cu_1b1a97a4_28964154cuda3std6ranges3__45__cpo4swapE - _ZN47_INTERNAL_c8ce61b1_9_kernel_cu_1b1a97a4_28964154cuda3std3__45__cpo4cendE)
_ZN47_INTERNAL_c8ce61b1_9_kernel_cu_1b1a97a4_28964154cuda3std3__45__cpo4cendE:
	.zero		1
	.type		_ZN47_INTERNAL_c8ce61b1_9_kernel_cu_1b1a97a4_28964154cuda3std6ranges3__45__cpo4swapE,@object
	.size		_ZN47_INTERNAL_c8ce61b1_9_kernel_cu_1b1a97a4_28964154cuda3std6ranges3__45__cpo4swapE,(.L_10 - _ZN47_INTERNAL_c8ce61b1_9_kernel_cu_1b1a97a4_28964154cuda3std6ranges3__45__cpo4swapE)
_ZN47_INTERNAL_c8ce61b1_9_kernel_cu_1b1a97a4_28964154cuda3std6ranges3__45__cpo4swapE:
	.zero		1
.L_10:


//--------------------- .nv.constant0._ZN9deep_gemm24sm100_fp8_gemm_1d1d_implILN4cute4UMMA5MajorE0ELS3_0ELj0ELj7168ELj2048ELj64ELj64ELj128ELj1ELj128ELj128ELj128ELj12ELj128ELj128ELj1ELb0ELj112ELNS_8GemmTypeE0ELb0EN7cutlass10bfloat16_tENS_16EpilogueIdentityEEEvPijjj14CUtensorMap_stS9_S9_S9_S9_ --------------------------
	.section	.nv.constant0._ZN9deep_gemm24sm100_fp8_gemm_1d1d_implILN4cute4UMMA5MajorE0ELS3_0ELj0ELj7168ELj2048ELj64ELj64ELj128ELj1ELj128ELj128ELj128ELj12ELj128ELj128ELj1ELb0ELj112ELNS_8GemmTypeE0ELb0EN7cutlass10bfloat16_tENS_16EpilogueIdentityEEEvPijjj14CUtensorMap_stS9_S9_S9_S9_,"a",@progbits
	.sectionflags	@""
	.align	4
.nv.constant0._ZN9deep_gemm24sm100_fp8_gemm_1d1d_implILN4cute4UMMA5MajorE0ELS3_0ELj0ELj7168ELj2048ELj64ELj64ELj128ELj1ELj128ELj128ELj128ELj12ELj128ELj128ELj1ELb0ELj112ELNS_8GemmTypeE0ELb0EN7cutlass10bfloat16_tENS_16EpilogueIdentityEEEvPijjj14CUtensorMap_stS9_S9_S9_S9_:
	.zero		1600


//--------------------- SYMBOLS --------------------------

	.type		.nv.reservedSmem.offset0,@object
	.size		.nv.reservedSmem.offset0,0x4
	.type		.nv.reservedSmem.cap,@object
	.size		.nv.reservedSmem.cap,0x4
